//
// Generated by NVIDIA NVVM Compiler
//
// Compiler Build ID: CL-36424714
// Cuda compilation tools, release 13.0, V13.0.88
// Based on NVVM 20.0.0
//

.version 9.0
.target sm_100
.address_size 64

	// .globl	rkf45_kernel
// _ZZ12rkf45_kernelE21simulations_per_block has been demoted

.visible .entry rkf45_kernel(
	.param .f32 rkf45_kernel_param_0,
	.param .f32 rkf45_kernel_param_1,
	.param .u32 rkf45_kernel_param_2,
	.param .u64 .ptr .align 1 rkf45_kernel_param_3,
	.param .u32 rkf45_kernel_param_4,
	.param .u32 rkf45_kernel_param_5,
	.param .f32 rkf45_kernel_param_6,
	.param .u32 rkf45_kernel_param_7,
	.param .u32 rkf45_kernel_param_8,
	.param .u64 .ptr .align 1 rkf45_kernel_param_9,
	.param .u64 .ptr .align 1 rkf45_kernel_param_10,
	.param .u64 .ptr .align 1 rkf45_kernel_param_11,
	.param .u64 .ptr .align 1 rkf45_kernel_param_12,
	.param .u64 .ptr .align 1 rkf45_kernel_param_13,
	.param .u64 .ptr .align 1 rkf45_kernel_param_14,
	.param .u64 .ptr .align 1 rkf45_kernel_param_15,
	.param .u64 .ptr .align 1 rkf45_kernel_param_16
)
{
	.reg .pred 	%p<131>;
	.reg .b32 	%r<451>;
	.reg .b32 	%f<667>;
	.reg .b64 	%rd<504>;
	.reg .b64 	%fd<70>;
	// demoted variable
	.shared .align 4 .u32 _ZZ12rkf45_kernelE21simulations_per_block;
	ld.param.f32 	%f595, [rkf45_kernel_param_0];
	ld.param.f32 	%f131, [rkf45_kernel_param_1];
	ld.param.u32 	%r145, [rkf45_kernel_param_2];
	ld.param.u64 	%rd19, [rkf45_kernel_param_3];
	ld.param.u32 	%r146, [rkf45_kernel_param_4];
	ld.param.u32 	%r147, [rkf45_kernel_param_5];
	ld.param.f32 	%f132, [rkf45_kernel_param_6];
	ld.param.u32 	%r148, [rkf45_kernel_param_7];
	ld.param.u64 	%rd23, [rkf45_kernel_param_9];
	ld.param.u64 	%rd20, [rkf45_kernel_param_10];
	ld.param.u64 	%rd24, [rkf45_kernel_param_11];
	ld.param.u64 	%rd25, [rkf45_kernel_param_12];
	ld.param.u64 	%rd26, [rkf45_kernel_param_13];
	ld.param.u64 	%rd22, [rkf45_kernel_param_15];
	cvta.to.global.u64 	%rd1, %rd24;
	cvta.to.global.u64 	%rd2, %rd25;
	cvta.to.global.u64 	%rd3, %rd23;
	cvta.to.global.u64 	%rd4, %rd26;
	cvta.to.global.u64 	%rd5, %rd22;
	mov.u32 	%r1, %tid.x;
	mov.u32 	%r2, %tid.y;
	or.b32  	%r150, %r1, %r2;
	setp.ne.s32 	%p1, %r150, 0;
	@%p1 bra 	$L__BB0_2;
	mov.u32 	%r151, %ntid.x;
	mov.u32 	%r152, %ntid.y;
	mul.lo.s32 	%r153, %r151, %r152;
	div.u32 	%r154, %r153, %r147;
	st.shared.u32 	[_ZZ12rkf45_kernelE21simulations_per_block], %r154;
$L__BB0_2:
	bar.sync 	0;
	mov.u32 	%r155, %ntid.x;
	mad.lo.s32 	%r3, %r2, %r155, %r1;
	ld.shared.u32 	%r4, [_ZZ12rkf45_kernelE21simulations_per_block];
	mul.lo.s32 	%r156, %r4, %r147;
	setp.ge.s32 	%p2, %r3, %r156;
	@%p2 bra 	$L__BB0_129;
	mov.u32 	%r157, %ctaid.y;
	mov.u32 	%r158, %nctaid.x;
	mad.lo.s32 	%r159, %r157, %r158, %r157;
	div.s32 	%r160, %r3, %r147;
	mad.lo.s32 	%r5, %r4, %r159, %r160;
	setp.gt.s32 	%p3, %r5, %r146;
	@%p3 bra 	$L__BB0_129;
	ld.param.u32 	%r399, [rkf45_kernel_param_8];
	rem.s32 	%r6, %r3, %r147;
	mov.b32 	%r449, 0;
	st.global.u32 	[%rd5], %r449;
	mul.lo.s32 	%r162, %r399, %r147;
	mul.lo.s32 	%r7, %r162, %r5;
	mul.wide.s32 	%rd27, %r7, 4;
	add.s64 	%rd6, %rd4, %rd27;
	mad.lo.s32 	%r163, %r5, %r147, %r6;
	cvta.to.global.u64 	%rd28, %rd19;
	mul.wide.s32 	%rd29, %r163, 4;
	add.s64 	%rd30, %rd28, %rd29;
	ld.global.f32 	%f133, [%rd30];
	mul.wide.u32 	%rd31, %r6, 4;
	add.s64 	%rd32, %rd6, %rd31;
	st.global.f32 	[%rd32], %f133;
	cvt.rn.f32.s32 	%f1, %r145;
	setp.geu.f32 	%p4, %f595, %f1;
	min.s32 	%r164, %r148, %r399;
	setp.lt.s32 	%p5, %r164, 1;
	or.pred  	%p6, %p5, %p4;
	@%p6 bra 	$L__BB0_128;
	cvta.to.global.u64 	%rd33, %rd20;
	add.s64 	%rd7, %rd33, %rd31;
	and.b32  	%r8, %r147, 15;
	and.b32  	%r9, %r147, 7;
	and.b32  	%r10, %r147, 3;
	mov.b32 	%r401, 0;
	mov.u64 	%rd503, %rd6;
	mov.u32 	%r449, %r401;
	mov.f32 	%f596, %f131;
$L__BB0_6:
	bar.sync 	0;
	add.s32 	%r401, %r401, 1;
	ld.global.u32 	%r404, [%rd7];
	ld.global.u32 	%r15, [%rd7+4];
	setp.ge.s32 	%p7, %r404, %r15;
	mov.f32 	%f606, 0f00000000;
	@%p7 bra 	$L__BB0_23;
	mul.wide.s32 	%rd35, %r404, 4;
	add.s64 	%rd36, %rd2, %rd35;
	ld.global.u32 	%r403, [%rd36];
	mov.f32 	%f606, 0f00000000;
$L__BB0_8:
	mov.u32 	%r407, %r403;
	mul.wide.s32 	%rd37, %r404, 4;
	add.s64 	%rd38, %rd3, %rd37;
	ld.global.f32 	%f605, [%rd38];
	add.s32 	%r404, %r404, 1;
	add.s64 	%rd39, %rd2, %rd37;
	ld.global.u32 	%r403, [%rd39+4];
	setp.ge.s32 	%p8, %r407, %r403;
	@%p8 bra 	$L__BB0_22;
	add.s32 	%r166, %r407, 1;
	max.s32 	%r167, %r403, %r166;
	sub.s32 	%r21, %r167, %r407;
	and.b32  	%r22, %r21, 15;
	sub.s32 	%r168, %r407, %r167;
	setp.gt.u32 	%p9, %r168, -16;
	@%p9 bra 	$L__BB0_12;
	and.b32  	%r169, %r21, -16;
	neg.s32 	%r405, %r169;
$L__BB0_11:
	.pragma "nounroll";
	mul.wide.s32 	%rd40, %r407, 4;
	add.s64 	%rd41, %rd1, %rd40;
	ld.global.u32 	%r170, [%rd41];
	mul.wide.s32 	%rd42, %r170, 4;
	add.s64 	%rd43, %rd503, %rd42;
	ld.global.f32 	%f137, [%rd43];
	mul.f32 	%f138, %f605, %f137;
	ld.global.u32 	%r171, [%rd41+4];
	mul.wide.s32 	%rd44, %r171, 4;
	add.s64 	%rd45, %rd503, %rd44;
	ld.global.f32 	%f139, [%rd45];
	mul.f32 	%f140, %f138, %f139;
	ld.global.u32 	%r172, [%rd41+8];
	mul.wide.s32 	%rd46, %r172, 4;
	add.s64 	%rd47, %rd503, %rd46;
	ld.global.f32 	%f141, [%rd47];
	mul.f32 	%f142, %f140, %f141;
	ld.global.u32 	%r173, [%rd41+12];
	mul.wide.s32 	%rd48, %r173, 4;
	add.s64 	%rd49, %rd503, %rd48;
	ld.global.f32 	%f143, [%rd49];
	mul.f32 	%f144, %f142, %f143;
	ld.global.u32 	%r174, [%rd41+16];
	mul.wide.s32 	%rd50, %r174, 4;
	add.s64 	%rd51, %rd503, %rd50;
	ld.global.f32 	%f145, [%rd51];
	mul.f32 	%f146, %f144, %f145;
	ld.global.u32 	%r175, [%rd41+20];
	mul.wide.s32 	%rd52, %r175, 4;
	add.s64 	%rd53, %rd503, %rd52;
	ld.global.f32 	%f147, [%rd53];
	mul.f32 	%f148, %f146, %f147;
	ld.global.u32 	%r176, [%rd41+24];
	mul.wide.s32 	%rd54, %r176, 4;
	add.s64 	%rd55, %rd503, %rd54;
	ld.global.f32 	%f149, [%rd55];
	mul.f32 	%f150, %f148, %f149;
	ld.global.u32 	%r177, [%rd41+28];
	mul.wide.s32 	%rd56, %r177, 4;
	add.s64 	%rd57, %rd503, %rd56;
	ld.global.f32 	%f151, [%rd57];
	mul.f32 	%f152, %f150, %f151;
	ld.global.u32 	%r178, [%rd41+32];
	mul.wide.s32 	%rd58, %r178, 4;
	add.s64 	%rd59, %rd503, %rd58;
	ld.global.f32 	%f153, [%rd59];
	mul.f32 	%f154, %f152, %f153;
	ld.global.u32 	%r179, [%rd41+36];
	mul.wide.s32 	%rd60, %r179, 4;
	add.s64 	%rd61, %rd503, %rd60;
	ld.global.f32 	%f155, [%rd61];
	mul.f32 	%f156, %f154, %f155;
	ld.global.u32 	%r180, [%rd41+40];
	mul.wide.s32 	%rd62, %r180, 4;
	add.s64 	%rd63, %rd503, %rd62;
	ld.global.f32 	%f157, [%rd63];
	mul.f32 	%f158, %f156, %f157;
	ld.global.u32 	%r181, [%rd41+44];
	mul.wide.s32 	%rd64, %r181, 4;
	add.s64 	%rd65, %rd503, %rd64;
	ld.global.f32 	%f159, [%rd65];
	mul.f32 	%f160, %f158, %f159;
	ld.global.u32 	%r182, [%rd41+48];
	mul.wide.s32 	%rd66, %r182, 4;
	add.s64 	%rd67, %rd503, %rd66;
	ld.global.f32 	%f161, [%rd67];
	mul.f32 	%f162, %f160, %f161;
	ld.global.u32 	%r183, [%rd41+52];
	mul.wide.s32 	%rd68, %r183, 4;
	add.s64 	%rd69, %rd503, %rd68;
	ld.global.f32 	%f163, [%rd69];
	mul.f32 	%f164, %f162, %f163;
	ld.global.u32 	%r184, [%rd41+56];
	mul.wide.s32 	%rd70, %r184, 4;
	add.s64 	%rd71, %rd503, %rd70;
	ld.global.f32 	%f165, [%rd71];
	mul.f32 	%f166, %f164, %f165;
	ld.global.u32 	%r185, [%rd41+60];
	mul.wide.s32 	%rd72, %r185, 4;
	add.s64 	%rd73, %rd503, %rd72;
	ld.global.f32 	%f167, [%rd73];
	mul.f32 	%f605, %f166, %f167;
	add.s32 	%r407, %r407, 16;
	add.s32 	%r405, %r405, 16;
	setp.ne.s32 	%p10, %r405, 0;
	@%p10 bra 	$L__BB0_11;
$L__BB0_12:
	setp.eq.s32 	%p11, %r22, 0;
	@%p11 bra 	$L__BB0_22;
	and.b32  	%r29, %r21, 7;
	setp.lt.u32 	%p12, %r22, 8;
	@%p12 bra 	$L__BB0_15;
	mul.wide.s32 	%rd74, %r407, 4;
	add.s64 	%rd75, %rd1, %rd74;
	ld.global.u32 	%r186, [%rd75];
	mul.wide.s32 	%rd76, %r186, 4;
	add.s64 	%rd77, %rd503, %rd76;
	ld.global.f32 	%f169, [%rd77];
	mul.f32 	%f170, %f605, %f169;
	ld.global.u32 	%r187, [%rd75+4];
	mul.wide.s32 	%rd78, %r187, 4;
	add.s64 	%rd79, %rd503, %rd78;
	ld.global.f32 	%f171, [%rd79];
	mul.f32 	%f172, %f170, %f171;
	ld.global.u32 	%r188, [%rd75+8];
	mul.wide.s32 	%rd80, %r188, 4;
	add.s64 	%rd81, %rd503, %rd80;
	ld.global.f32 	%f173, [%rd81];
	mul.f32 	%f174, %f172, %f173;
	ld.global.u32 	%r189, [%rd75+12];
	mul.wide.s32 	%rd82, %r189, 4;
	add.s64 	%rd83, %rd503, %rd82;
	ld.global.f32 	%f175, [%rd83];
	mul.f32 	%f176, %f174, %f175;
	ld.global.u32 	%r190, [%rd75+16];
	mul.wide.s32 	%rd84, %r190, 4;
	add.s64 	%rd85, %rd503, %rd84;
	ld.global.f32 	%f177, [%rd85];
	mul.f32 	%f178, %f176, %f177;
	ld.global.u32 	%r191, [%rd75+20];
	mul.wide.s32 	%rd86, %r191, 4;
	add.s64 	%rd87, %rd503, %rd86;
	ld.global.f32 	%f179, [%rd87];
	mul.f32 	%f180, %f178, %f179;
	ld.global.u32 	%r192, [%rd75+24];
	mul.wide.s32 	%rd88, %r192, 4;
	add.s64 	%rd89, %rd503, %rd88;
	ld.global.f32 	%f181, [%rd89];
	mul.f32 	%f182, %f180, %f181;
	ld.global.u32 	%r193, [%rd75+28];
	mul.wide.s32 	%rd90, %r193, 4;
	add.s64 	%rd91, %rd503, %rd90;
	ld.global.f32 	%f183, [%rd91];
	mul.f32 	%f605, %f182, %f183;
	add.s32 	%r407, %r407, 8;
$L__BB0_15:
	setp.eq.s32 	%p13, %r29, 0;
	@%p13 bra 	$L__BB0_22;
	and.b32  	%r32, %r21, 3;
	setp.lt.u32 	%p14, %r29, 4;
	@%p14 bra 	$L__BB0_18;
	mul.wide.s32 	%rd92, %r407, 4;
	add.s64 	%rd93, %rd1, %rd92;
	ld.global.u32 	%r194, [%rd93];
	mul.wide.s32 	%rd94, %r194, 4;
	add.s64 	%rd95, %rd503, %rd94;
	ld.global.f32 	%f185, [%rd95];
	mul.f32 	%f186, %f605, %f185;
	ld.global.u32 	%r195, [%rd93+4];
	mul.wide.s32 	%rd96, %r195, 4;
	add.s64 	%rd97, %rd503, %rd96;
	ld.global.f32 	%f187, [%rd97];
	mul.f32 	%f188, %f186, %f187;
	ld.global.u32 	%r196, [%rd93+8];
	mul.wide.s32 	%rd98, %r196, 4;
	add.s64 	%rd99, %rd503, %rd98;
	ld.global.f32 	%f189, [%rd99];
	mul.f32 	%f190, %f188, %f189;
	ld.global.u32 	%r197, [%rd93+12];
	mul.wide.s32 	%rd100, %r197, 4;
	add.s64 	%rd101, %rd503, %rd100;
	ld.global.f32 	%f191, [%rd101];
	mul.f32 	%f605, %f190, %f191;
	add.s32 	%r407, %r407, 4;
$L__BB0_18:
	setp.eq.s32 	%p15, %r32, 0;
	@%p15 bra 	$L__BB0_22;
	mul.wide.s32 	%rd102, %r407, 4;
	add.s64 	%rd9, %rd1, %rd102;
	ld.global.u32 	%r198, [%rd9];
	mul.wide.s32 	%rd103, %r198, 4;
	add.s64 	%rd104, %rd503, %rd103;
	ld.global.f32 	%f192, [%rd104];
	mul.f32 	%f605, %f605, %f192;
	setp.eq.s32 	%p16, %r32, 1;
	@%p16 bra 	$L__BB0_22;
	ld.global.u32 	%r199, [%rd9+4];
	mul.wide.s32 	%rd105, %r199, 4;
	add.s64 	%rd106, %rd503, %rd105;
	ld.global.f32 	%f193, [%rd106];
	mul.f32 	%f605, %f605, %f193;
	setp.eq.s32 	%p17, %r32, 2;
	@%p17 bra 	$L__BB0_22;
	ld.global.u32 	%r200, [%rd9+8];
	mul.wide.s32 	%rd107, %r200, 4;
	add.s64 	%rd108, %rd503, %rd107;
	ld.global.f32 	%f194, [%rd108];
	mul.f32 	%f605, %f605, %f194;
$L__BB0_22:
	add.f32 	%f606, %f606, %f605;
	setp.lt.s32 	%p18, %r404, %r15;
	@%p18 bra 	$L__BB0_8;
$L__BB0_23:
	mul.f32 	%f196, %f596, %f606;
	mul.wide.u32 	%rd109, %r6, 4;
	add.s64 	%rd10, %rd503, %rd109;
	ld.global.f32 	%f197, [%rd10];
	cvt.f64.f32 	%fd21, %f197;
	cvt.f64.f32 	%fd1, %f196;
	mul.f64 	%fd2, %fd1, 0d3FD0000000000000;
	add.f64 	%fd22, %fd2, %fd21;
	cvt.rn.f32.f64 	%f198, %fd22;
	st.global.f32 	[%rd10], %f198;
	bar.sync 	0;
	ld.global.u32 	%r411, [%rd7];
	ld.global.u32 	%r36, [%rd7+4];
	setp.ge.s32 	%p19, %r411, %r36;
	mov.f32 	%f616, 0f00000000;
	@%p19 bra 	$L__BB0_40;
	mul.wide.s32 	%rd110, %r411, 4;
	add.s64 	%rd111, %rd2, %rd110;
	ld.global.u32 	%r410, [%rd111];
	mov.f32 	%f616, 0f00000000;
$L__BB0_25:
	mov.u32 	%r414, %r410;
	mul.wide.s32 	%rd112, %r411, 4;
	add.s64 	%rd113, %rd3, %rd112;
	ld.global.f32 	%f615, [%rd113];
	add.s32 	%r411, %r411, 1;
	add.s64 	%rd114, %rd2, %rd112;
	ld.global.u32 	%r410, [%rd114+4];
	setp.ge.s32 	%p20, %r414, %r410;
	@%p20 bra 	$L__BB0_39;
	add.s32 	%r201, %r414, 1;
	max.s32 	%r202, %r410, %r201;
	sub.s32 	%r42, %r202, %r414;
	and.b32  	%r43, %r42, 15;
	sub.s32 	%r203, %r414, %r202;
	setp.gt.u32 	%p21, %r203, -16;
	@%p21 bra 	$L__BB0_29;
	and.b32  	%r44, %r42, -16;
	mov.b32 	%r413, 0;
$L__BB0_28:
	.pragma "nounroll";
	mul.wide.s32 	%rd115, %r414, 4;
	add.s64 	%rd116, %rd1, %rd115;
	ld.global.u32 	%r205, [%rd116];
	mul.wide.s32 	%rd117, %r205, 4;
	add.s64 	%rd118, %rd503, %rd117;
	ld.global.f32 	%f201, [%rd118];
	mul.f32 	%f202, %f615, %f201;
	ld.global.u32 	%r206, [%rd116+4];
	mul.wide.s32 	%rd119, %r206, 4;
	add.s64 	%rd120, %rd503, %rd119;
	ld.global.f32 	%f203, [%rd120];
	mul.f32 	%f204, %f202, %f203;
	ld.global.u32 	%r207, [%rd116+8];
	mul.wide.s32 	%rd121, %r207, 4;
	add.s64 	%rd122, %rd503, %rd121;
	ld.global.f32 	%f205, [%rd122];
	mul.f32 	%f206, %f204, %f205;
	ld.global.u32 	%r208, [%rd116+12];
	mul.wide.s32 	%rd123, %r208, 4;
	add.s64 	%rd124, %rd503, %rd123;
	ld.global.f32 	%f207, [%rd124];
	mul.f32 	%f208, %f206, %f207;
	ld.global.u32 	%r209, [%rd116+16];
	mul.wide.s32 	%rd125, %r209, 4;
	add.s64 	%rd126, %rd503, %rd125;
	ld.global.f32 	%f209, [%rd126];
	mul.f32 	%f210, %f208, %f209;
	ld.global.u32 	%r210, [%rd116+20];
	mul.wide.s32 	%rd127, %r210, 4;
	add.s64 	%rd128, %rd503, %rd127;
	ld.global.f32 	%f211, [%rd128];
	mul.f32 	%f212, %f210, %f211;
	ld.global.u32 	%r211, [%rd116+24];
	mul.wide.s32 	%rd129, %r211, 4;
	add.s64 	%rd130, %rd503, %rd129;
	ld.global.f32 	%f213, [%rd130];
	mul.f32 	%f214, %f212, %f213;
	ld.global.u32 	%r212, [%rd116+28];
	mul.wide.s32 	%rd131, %r212, 4;
	add.s64 	%rd132, %rd503, %rd131;
	ld.global.f32 	%f215, [%rd132];
	mul.f32 	%f216, %f214, %f215;
	ld.global.u32 	%r213, [%rd116+32];
	mul.wide.s32 	%rd133, %r213, 4;
	add.s64 	%rd134, %rd503, %rd133;
	ld.global.f32 	%f217, [%rd134];
	mul.f32 	%f218, %f216, %f217;
	ld.global.u32 	%r214, [%rd116+36];
	mul.wide.s32 	%rd135, %r214, 4;
	add.s64 	%rd136, %rd503, %rd135;
	ld.global.f32 	%f219, [%rd136];
	mul.f32 	%f220, %f218, %f219;
	ld.global.u32 	%r215, [%rd116+40];
	mul.wide.s32 	%rd137, %r215, 4;
	add.s64 	%rd138, %rd503, %rd137;
	ld.global.f32 	%f221, [%rd138];
	mul.f32 	%f222, %f220, %f221;
	ld.global.u32 	%r216, [%rd116+44];
	mul.wide.s32 	%rd139, %r216, 4;
	add.s64 	%rd140, %rd503, %rd139;
	ld.global.f32 	%f223, [%rd140];
	mul.f32 	%f224, %f222, %f223;
	ld.global.u32 	%r217, [%rd116+48];
	mul.wide.s32 	%rd141, %r217, 4;
	add.s64 	%rd142, %rd503, %rd141;
	ld.global.f32 	%f225, [%rd142];
	mul.f32 	%f226, %f224, %f225;
	ld.global.u32 	%r218, [%rd116+52];
	mul.wide.s32 	%rd143, %r218, 4;
	add.s64 	%rd144, %rd503, %rd143;
	ld.global.f32 	%f227, [%rd144];
	mul.f32 	%f228, %f226, %f227;
	ld.global.u32 	%r219, [%rd116+56];
	mul.wide.s32 	%rd145, %r219, 4;
	add.s64 	%rd146, %rd503, %rd145;
	ld.global.f32 	%f229, [%rd146];
	mul.f32 	%f230, %f228, %f229;
	ld.global.u32 	%r220, [%rd116+60];
	mul.wide.s32 	%rd147, %r220, 4;
	add.s64 	%rd148, %rd503, %rd147;
	ld.global.f32 	%f231, [%rd148];
	mul.f32 	%f615, %f230, %f231;
	add.s32 	%r414, %r414, 16;
	add.s32 	%r413, %r413, 16;
	setp.ne.s32 	%p22, %r413, %r44;
	@%p22 bra 	$L__BB0_28;
$L__BB0_29:
	setp.eq.s32 	%p23, %r43, 0;
	@%p23 bra 	$L__BB0_39;
	and.b32  	%r50, %r42, 7;
	setp.lt.u32 	%p24, %r43, 8;
	@%p24 bra 	$L__BB0_32;
	mul.wide.s32 	%rd149, %r414, 4;
	add.s64 	%rd150, %rd1, %rd149;
	ld.global.u32 	%r221, [%rd150];
	mul.wide.s32 	%rd151, %r221, 4;
	add.s64 	%rd152, %rd503, %rd151;
	ld.global.f32 	%f233, [%rd152];
	mul.f32 	%f234, %f615, %f233;
	ld.global.u32 	%r222, [%rd150+4];
	mul.wide.s32 	%rd153, %r222, 4;
	add.s64 	%rd154, %rd503, %rd153;
	ld.global.f32 	%f235, [%rd154];
	mul.f32 	%f236, %f234, %f235;
	ld.global.u32 	%r223, [%rd150+8];
	mul.wide.s32 	%rd155, %r223, 4;
	add.s64 	%rd156, %rd503, %rd155;
	ld.global.f32 	%f237, [%rd156];
	mul.f32 	%f238, %f236, %f237;
	ld.global.u32 	%r224, [%rd150+12];
	mul.wide.s32 	%rd157, %r224, 4;
	add.s64 	%rd158, %rd503, %rd157;
	ld.global.f32 	%f239, [%rd158];
	mul.f32 	%f240, %f238, %f239;
	ld.global.u32 	%r225, [%rd150+16];
	mul.wide.s32 	%rd159, %r225, 4;
	add.s64 	%rd160, %rd503, %rd159;
	ld.global.f32 	%f241, [%rd160];
	mul.f32 	%f242, %f240, %f241;
	ld.global.u32 	%r226, [%rd150+20];
	mul.wide.s32 	%rd161, %r226, 4;
	add.s64 	%rd162, %rd503, %rd161;
	ld.global.f32 	%f243, [%rd162];
	mul.f32 	%f244, %f242, %f243;
	ld.global.u32 	%r227, [%rd150+24];
	mul.wide.s32 	%rd163, %r227, 4;
	add.s64 	%rd164, %rd503, %rd163;
	ld.global.f32 	%f245, [%rd164];
	mul.f32 	%f246, %f244, %f245;
	ld.global.u32 	%r228, [%rd150+28];
	mul.wide.s32 	%rd165, %r228, 4;
	add.s64 	%rd166, %rd503, %rd165;
	ld.global.f32 	%f247, [%rd166];
	mul.f32 	%f615, %f246, %f247;
	add.s32 	%r414, %r414, 8;
$L__BB0_32:
	setp.eq.s32 	%p25, %r50, 0;
	@%p25 bra 	$L__BB0_39;
	and.b32  	%r53, %r42, 3;
	setp.lt.u32 	%p26, %r50, 4;
	@%p26 bra 	$L__BB0_35;
	mul.wide.s32 	%rd167, %r414, 4;
	add.s64 	%rd168, %rd1, %rd167;
	ld.global.u32 	%r229, [%rd168];
	mul.wide.s32 	%rd169, %r229, 4;
	add.s64 	%rd170, %rd503, %rd169;
	ld.global.f32 	%f249, [%rd170];
	mul.f32 	%f250, %f615, %f249;
	ld.global.u32 	%r230, [%rd168+4];
	mul.wide.s32 	%rd171, %r230, 4;
	add.s64 	%rd172, %rd503, %rd171;
	ld.global.f32 	%f251, [%rd172];
	mul.f32 	%f252, %f250, %f251;
	ld.global.u32 	%r231, [%rd168+8];
	mul.wide.s32 	%rd173, %r231, 4;
	add.s64 	%rd174, %rd503, %rd173;
	ld.global.f32 	%f253, [%rd174];
	mul.f32 	%f254, %f252, %f253;
	ld.global.u32 	%r232, [%rd168+12];
	mul.wide.s32 	%rd175, %r232, 4;
	add.s64 	%rd176, %rd503, %rd175;
	ld.global.f32 	%f255, [%rd176];
	mul.f32 	%f615, %f254, %f255;
	add.s32 	%r414, %r414, 4;
$L__BB0_35:
	setp.eq.s32 	%p27, %r53, 0;
	@%p27 bra 	$L__BB0_39;
	mul.wide.s32 	%rd177, %r414, 4;
	add.s64 	%rd11, %rd1, %rd177;
	ld.global.u32 	%r233, [%rd11];
	mul.wide.s32 	%rd178, %r233, 4;
	add.s64 	%rd179, %rd503, %rd178;
	ld.global.f32 	%f256, [%rd179];
	mul.f32 	%f615, %f615, %f256;
	setp.eq.s32 	%p28, %r53, 1;
	@%p28 bra 	$L__BB0_39;
	ld.global.u32 	%r234, [%rd11+4];
	mul.wide.s32 	%rd180, %r234, 4;
	add.s64 	%rd181, %rd503, %rd180;
	ld.global.f32 	%f257, [%rd181];
	mul.f32 	%f615, %f615, %f257;
	setp.eq.s32 	%p29, %r53, 2;
	@%p29 bra 	$L__BB0_39;
	ld.global.u32 	%r235, [%rd11+8];
	mul.wide.s32 	%rd182, %r235, 4;
	add.s64 	%rd183, %rd503, %rd182;
	ld.global.f32 	%f258, [%rd183];
	mul.f32 	%f615, %f615, %f258;
$L__BB0_39:
	add.f32 	%f616, %f616, %f615;
	setp.lt.s32 	%p30, %r411, %r36;
	@%p30 bra 	$L__BB0_25;
$L__BB0_40:
	mul.f32 	%f260, %f596, %f616;
	ld.global.f32 	%f261, [%rd10];
	cvt.f64.f32 	%fd23, %f261;
	sub.f64 	%fd24, %fd23, %fd2;
	mul.f64 	%fd3, %fd1, 0d3FB8000000000000;
	add.f64 	%fd25, %fd3, %fd24;
	cvt.f64.f32 	%fd4, %f260;
	mul.f64 	%fd5, %fd4, 0d3FD2000000000000;
	add.f64 	%fd26, %fd5, %fd25;
	cvt.rn.f32.f64 	%f262, %fd26;
	st.global.f32 	[%rd10], %f262;
	bar.sync 	0;
	ld.global.u32 	%r418, [%rd7];
	ld.global.u32 	%r57, [%rd7+4];
	setp.ge.s32 	%p31, %r418, %r57;
	mov.f32 	%f626, 0f00000000;
	@%p31 bra 	$L__BB0_57;
	mul.wide.s32 	%rd184, %r418, 4;
	add.s64 	%rd185, %rd2, %rd184;
	ld.global.u32 	%r417, [%rd185];
	mov.f32 	%f626, 0f00000000;
$L__BB0_42:
	mov.u32 	%r421, %r417;
	mul.wide.s32 	%rd186, %r418, 4;
	add.s64 	%rd187, %rd3, %rd186;
	ld.global.f32 	%f625, [%rd187];
	add.s32 	%r418, %r418, 1;
	add.s64 	%rd188, %rd2, %rd186;
	ld.global.u32 	%r417, [%rd188+4];
	setp.ge.s32 	%p32, %r421, %r417;
	@%p32 bra 	$L__BB0_56;
	add.s32 	%r236, %r421, 1;
	max.s32 	%r237, %r417, %r236;
	sub.s32 	%r63, %r237, %r421;
	sub.s32 	%r238, %r421, %r237;
	setp.gt.u32 	%p33, %r238, -16;
	@%p33 bra 	$L__BB0_46;
	mov.b32 	%r420, 0;
$L__BB0_45:
	.pragma "nounroll";
	mul.wide.s32 	%rd189, %r421, 4;
	add.s64 	%rd190, %rd1, %rd189;
	ld.global.u32 	%r240, [%rd190];
	mul.wide.s32 	%rd191, %r240, 4;
	add.s64 	%rd192, %rd503, %rd191;
	ld.global.f32 	%f265, [%rd192];
	mul.f32 	%f266, %f625, %f265;
	ld.global.u32 	%r241, [%rd190+4];
	mul.wide.s32 	%rd193, %r241, 4;
	add.s64 	%rd194, %rd503, %rd193;
	ld.global.f32 	%f267, [%rd194];
	mul.f32 	%f268, %f266, %f267;
	ld.global.u32 	%r242, [%rd190+8];
	mul.wide.s32 	%rd195, %r242, 4;
	add.s64 	%rd196, %rd503, %rd195;
	ld.global.f32 	%f269, [%rd196];
	mul.f32 	%f270, %f268, %f269;
	ld.global.u32 	%r243, [%rd190+12];
	mul.wide.s32 	%rd197, %r243, 4;
	add.s64 	%rd198, %rd503, %rd197;
	ld.global.f32 	%f271, [%rd198];
	mul.f32 	%f272, %f270, %f271;
	ld.global.u32 	%r244, [%rd190+16];
	mul.wide.s32 	%rd199, %r244, 4;
	add.s64 	%rd200, %rd503, %rd199;
	ld.global.f32 	%f273, [%rd200];
	mul.f32 	%f274, %f272, %f273;
	ld.global.u32 	%r245, [%rd190+20];
	mul.wide.s32 	%rd201, %r245, 4;
	add.s64 	%rd202, %rd503, %rd201;
	ld.global.f32 	%f275, [%rd202];
	mul.f32 	%f276, %f274, %f275;
	ld.global.u32 	%r246, [%rd190+24];
	mul.wide.s32 	%rd203, %r246, 4;
	add.s64 	%rd204, %rd503, %rd203;
	ld.global.f32 	%f277, [%rd204];
	mul.f32 	%f278, %f276, %f277;
	ld.global.u32 	%r247, [%rd190+28];
	mul.wide.s32 	%rd205, %r247, 4;
	add.s64 	%rd206, %rd503, %rd205;
	ld.global.f32 	%f279, [%rd206];
	mul.f32 	%f280, %f278, %f279;
	ld.global.u32 	%r248, [%rd190+32];
	mul.wide.s32 	%rd207, %r248, 4;
	add.s64 	%rd208, %rd503, %rd207;
	ld.global.f32 	%f281, [%rd208];
	mul.f32 	%f282, %f280, %f281;
	ld.global.u32 	%r249, [%rd190+36];
	mul.wide.s32 	%rd209, %r249, 4;
	add.s64 	%rd210, %rd503, %rd209;
	ld.global.f32 	%f283, [%rd210];
	mul.f32 	%f284, %f282, %f283;
	ld.global.u32 	%r250, [%rd190+40];
	mul.wide.s32 	%rd211, %r250, 4;
	add.s64 	%rd212, %rd503, %rd211;
	ld.global.f32 	%f285, [%rd212];
	mul.f32 	%f286, %f284, %f285;
	ld.global.u32 	%r251, [%rd190+44];
	mul.wide.s32 	%rd213, %r251, 4;
	add.s64 	%rd214, %rd503, %rd213;
	ld.global.f32 	%f287, [%rd214];
	mul.f32 	%f288, %f286, %f287;
	ld.global.u32 	%r252, [%rd190+48];
	mul.wide.s32 	%rd215, %r252, 4;
	add.s64 	%rd216, %rd503, %rd215;
	ld.global.f32 	%f289, [%rd216];
	mul.f32 	%f290, %f288, %f289;
	ld.global.u32 	%r253, [%rd190+52];
	mul.wide.s32 	%rd217, %r253, 4;
	add.s64 	%rd218, %rd503, %rd217;
	ld.global.f32 	%f291, [%rd218];
	mul.f32 	%f292, %f290, %f291;
	ld.global.u32 	%r254, [%rd190+56];
	mul.wide.s32 	%rd219, %r254, 4;
	add.s64 	%rd220, %rd503, %rd219;
	ld.global.f32 	%f293, [%rd220];
	mul.f32 	%f294, %f292, %f293;
	ld.global.u32 	%r255, [%rd190+60];
	mul.wide.s32 	%rd221, %r255, 4;
	add.s64 	%rd222, %rd503, %rd221;
	ld.global.f32 	%f295, [%rd222];
	mul.f32 	%f625, %f294, %f295;
	add.s32 	%r421, %r421, 16;
	add.s32 	%r420, %r420, 16;
	and.b32  	%r256, %r63, -16;
	setp.ne.s32 	%p34, %r420, %r256;
	@%p34 bra 	$L__BB0_45;
$L__BB0_46:
	and.b32  	%r69, %r63, 15;
	setp.eq.s32 	%p35, %r69, 0;
	@%p35 bra 	$L__BB0_56;
	and.b32  	%r70, %r63, 7;
	setp.lt.u32 	%p36, %r69, 8;
	@%p36 bra 	$L__BB0_49;
	mul.wide.s32 	%rd223, %r421, 4;
	add.s64 	%rd224, %rd1, %rd223;
	ld.global.u32 	%r257, [%rd224];
	mul.wide.s32 	%rd225, %r257, 4;
	add.s64 	%rd226, %rd503, %rd225;
	ld.global.f32 	%f297, [%rd226];
	mul.f32 	%f298, %f625, %f297;
	ld.global.u32 	%r258, [%rd224+4];
	mul.wide.s32 	%rd227, %r258, 4;
	add.s64 	%rd228, %rd503, %rd227;
	ld.global.f32 	%f299, [%rd228];
	mul.f32 	%f300, %f298, %f299;
	ld.global.u32 	%r259, [%rd224+8];
	mul.wide.s32 	%rd229, %r259, 4;
	add.s64 	%rd230, %rd503, %rd229;
	ld.global.f32 	%f301, [%rd230];
	mul.f32 	%f302, %f300, %f301;
	ld.global.u32 	%r260, [%rd224+12];
	mul.wide.s32 	%rd231, %r260, 4;
	add.s64 	%rd232, %rd503, %rd231;
	ld.global.f32 	%f303, [%rd232];
	mul.f32 	%f304, %f302, %f303;
	ld.global.u32 	%r261, [%rd224+16];
	mul.wide.s32 	%rd233, %r261, 4;
	add.s64 	%rd234, %rd503, %rd233;
	ld.global.f32 	%f305, [%rd234];
	mul.f32 	%f306, %f304, %f305;
	ld.global.u32 	%r262, [%rd224+20];
	mul.wide.s32 	%rd235, %r262, 4;
	add.s64 	%rd236, %rd503, %rd235;
	ld.global.f32 	%f307, [%rd236];
	mul.f32 	%f308, %f306, %f307;
	ld.global.u32 	%r263, [%rd224+24];
	mul.wide.s32 	%rd237, %r263, 4;
	add.s64 	%rd238, %rd503, %rd237;
	ld.global.f32 	%f309, [%rd238];
	mul.f32 	%f310, %f308, %f309;
	ld.global.u32 	%r264, [%rd224+28];
	mul.wide.s32 	%rd239, %r264, 4;
	add.s64 	%rd240, %rd503, %rd239;
	ld.global.f32 	%f311, [%rd240];
	mul.f32 	%f625, %f310, %f311;
	add.s32 	%r421, %r421, 8;
$L__BB0_49:
	setp.eq.s32 	%p37, %r70, 0;
	@%p37 bra 	$L__BB0_56;
	and.b32  	%r73, %r63, 3;
	setp.lt.u32 	%p38, %r70, 4;
	@%p38 bra 	$L__BB0_52;
	mul.wide.s32 	%rd241, %r421, 4;
	add.s64 	%rd242, %rd1, %rd241;
	ld.global.u32 	%r265, [%rd242];
	mul.wide.s32 	%rd243, %r265, 4;
	add.s64 	%rd244, %rd503, %rd243;
	ld.global.f32 	%f313, [%rd244];
	mul.f32 	%f314, %f625, %f313;
	ld.global.u32 	%r266, [%rd242+4];
	mul.wide.s32 	%rd245, %r266, 4;
	add.s64 	%rd246, %rd503, %rd245;
	ld.global.f32 	%f315, [%rd246];
	mul.f32 	%f316, %f314, %f315;
	ld.global.u32 	%r267, [%rd242+8];
	mul.wide.s32 	%rd247, %r267, 4;
	add.s64 	%rd248, %rd503, %rd247;
	ld.global.f32 	%f317, [%rd248];
	mul.f32 	%f318, %f316, %f317;
	ld.global.u32 	%r268, [%rd242+12];
	mul.wide.s32 	%rd249, %r268, 4;
	add.s64 	%rd250, %rd503, %rd249;
	ld.global.f32 	%f319, [%rd250];
	mul.f32 	%f625, %f318, %f319;
	add.s32 	%r421, %r421, 4;
$L__BB0_52:
	setp.eq.s32 	%p39, %r73, 0;
	@%p39 bra 	$L__BB0_56;
	mul.wide.s32 	%rd251, %r421, 4;
	add.s64 	%rd12, %rd1, %rd251;
	ld.global.u32 	%r269, [%rd12];
	mul.wide.s32 	%rd252, %r269, 4;
	add.s64 	%rd253, %rd503, %rd252;
	ld.global.f32 	%f320, [%rd253];
	mul.f32 	%f625, %f625, %f320;
	setp.eq.s32 	%p40, %r73, 1;
	@%p40 bra 	$L__BB0_56;
	ld.global.u32 	%r270, [%rd12+4];
	mul.wide.s32 	%rd254, %r270, 4;
	add.s64 	%rd255, %rd503, %rd254;
	ld.global.f32 	%f321, [%rd255];
	mul.f32 	%f625, %f625, %f321;
	setp.eq.s32 	%p41, %r73, 2;
	@%p41 bra 	$L__BB0_56;
	ld.global.u32 	%r271, [%rd12+8];
	mul.wide.s32 	%rd256, %r271, 4;
	add.s64 	%rd257, %rd503, %rd256;
	ld.global.f32 	%f322, [%rd257];
	mul.f32 	%f625, %f625, %f322;
$L__BB0_56:
	add.f32 	%f626, %f626, %f625;
	setp.lt.s32 	%p42, %r418, %r57;
	@%p42 bra 	$L__BB0_42;
$L__BB0_57:
	mul.f32 	%f324, %f596, %f626;
	ld.global.f32 	%f325, [%rd10];
	cvt.f64.f32 	%fd27, %f325;
	sub.f64 	%fd28, %fd27, %fd3;
	sub.f64 	%fd29, %fd28, %fd5;
	mul.f64 	%fd6, %fd1, 0d3FEC23E39189614C;
	add.f64 	%fd30, %fd6, %fd29;
	mul.f64 	%fd7, %fd4, 0dC00A37B2A108BD3C;
	add.f64 	%fd31, %fd7, %fd30;
	cvt.f64.f32 	%fd8, %f324;
	mul.f64 	%fd9, %fd8, 0d400A912FE408DB10;
	add.f64 	%fd32, %fd9, %fd31;
	cvt.rn.f32.f64 	%f326, %fd32;
	st.global.f32 	[%rd10], %f326;
	bar.sync 	0;
	ld.global.u32 	%r425, [%rd7];
	ld.global.u32 	%r77, [%rd7+4];
	setp.ge.s32 	%p43, %r425, %r77;
	mov.f32 	%f636, 0f00000000;
	@%p43 bra 	$L__BB0_74;
	mul.wide.s32 	%rd258, %r425, 4;
	add.s64 	%rd259, %rd2, %rd258;
	ld.global.u32 	%r424, [%rd259];
	mov.f32 	%f636, 0f00000000;
$L__BB0_59:
	mov.u32 	%r428, %r424;
	mul.wide.s32 	%rd260, %r425, 4;
	add.s64 	%rd261, %rd3, %rd260;
	ld.global.f32 	%f635, [%rd261];
	add.s32 	%r425, %r425, 1;
	add.s64 	%rd262, %rd2, %rd260;
	ld.global.u32 	%r424, [%rd262+4];
	setp.ge.s32 	%p44, %r428, %r424;
	@%p44 bra 	$L__BB0_73;
	add.s32 	%r272, %r428, 1;
	max.s32 	%r273, %r424, %r272;
	sub.s32 	%r83, %r273, %r428;
	sub.s32 	%r274, %r428, %r273;
	setp.gt.u32 	%p45, %r274, -16;
	@%p45 bra 	$L__BB0_63;
	mov.b32 	%r427, 0;
$L__BB0_62:
	.pragma "nounroll";
	mul.wide.s32 	%rd263, %r428, 4;
	add.s64 	%rd264, %rd1, %rd263;
	ld.global.u32 	%r276, [%rd264];
	mul.wide.s32 	%rd265, %r276, 4;
	add.s64 	%rd266, %rd503, %rd265;
	ld.global.f32 	%f329, [%rd266];
	mul.f32 	%f330, %f635, %f329;
	ld.global.u32 	%r277, [%rd264+4];
	mul.wide.s32 	%rd267, %r277, 4;
	add.s64 	%rd268, %rd503, %rd267;
	ld.global.f32 	%f331, [%rd268];
	mul.f32 	%f332, %f330, %f331;
	ld.global.u32 	%r278, [%rd264+8];
	mul.wide.s32 	%rd269, %r278, 4;
	add.s64 	%rd270, %rd503, %rd269;
	ld.global.f32 	%f333, [%rd270];
	mul.f32 	%f334, %f332, %f333;
	ld.global.u32 	%r279, [%rd264+12];
	mul.wide.s32 	%rd271, %r279, 4;
	add.s64 	%rd272, %rd503, %rd271;
	ld.global.f32 	%f335, [%rd272];
	mul.f32 	%f336, %f334, %f335;
	ld.global.u32 	%r280, [%rd264+16];
	mul.wide.s32 	%rd273, %r280, 4;
	add.s64 	%rd274, %rd503, %rd273;
	ld.global.f32 	%f337, [%rd274];
	mul.f32 	%f338, %f336, %f337;
	ld.global.u32 	%r281, [%rd264+20];
	mul.wide.s32 	%rd275, %r281, 4;
	add.s64 	%rd276, %rd503, %rd275;
	ld.global.f32 	%f339, [%rd276];
	mul.f32 	%f340, %f338, %f339;
	ld.global.u32 	%r282, [%rd264+24];
	mul.wide.s32 	%rd277, %r282, 4;
	add.s64 	%rd278, %rd503, %rd277;
	ld.global.f32 	%f341, [%rd278];
	mul.f32 	%f342, %f340, %f341;
	ld.global.u32 	%r283, [%rd264+28];
	mul.wide.s32 	%rd279, %r283, 4;
	add.s64 	%rd280, %rd503, %rd279;
	ld.global.f32 	%f343, [%rd280];
	mul.f32 	%f344, %f342, %f343;
	ld.global.u32 	%r284, [%rd264+32];
	mul.wide.s32 	%rd281, %r284, 4;
	add.s64 	%rd282, %rd503, %rd281;
	ld.global.f32 	%f345, [%rd282];
	mul.f32 	%f346, %f344, %f345;
	ld.global.u32 	%r285, [%rd264+36];
	mul.wide.s32 	%rd283, %r285, 4;
	add.s64 	%rd284, %rd503, %rd283;
	ld.global.f32 	%f347, [%rd284];
	mul.f32 	%f348, %f346, %f347;
	ld.global.u32 	%r286, [%rd264+40];
	mul.wide.s32 	%rd285, %r286, 4;
	add.s64 	%rd286, %rd503, %rd285;
	ld.global.f32 	%f349, [%rd286];
	mul.f32 	%f350, %f348, %f349;
	ld.global.u32 	%r287, [%rd264+44];
	mul.wide.s32 	%rd287, %r287, 4;
	add.s64 	%rd288, %rd503, %rd287;
	ld.global.f32 	%f351, [%rd288];
	mul.f32 	%f352, %f350, %f351;
	ld.global.u32 	%r288, [%rd264+48];
	mul.wide.s32 	%rd289, %r288, 4;
	add.s64 	%rd290, %rd503, %rd289;
	ld.global.f32 	%f353, [%rd290];
	mul.f32 	%f354, %f352, %f353;
	ld.global.u32 	%r289, [%rd264+52];
	mul.wide.s32 	%rd291, %r289, 4;
	add.s64 	%rd292, %rd503, %rd291;
	ld.global.f32 	%f355, [%rd292];
	mul.f32 	%f356, %f354, %f355;
	ld.global.u32 	%r290, [%rd264+56];
	mul.wide.s32 	%rd293, %r290, 4;
	add.s64 	%rd294, %rd503, %rd293;
	ld.global.f32 	%f357, [%rd294];
	mul.f32 	%f358, %f356, %f357;
	ld.global.u32 	%r291, [%rd264+60];
	mul.wide.s32 	%rd295, %r291, 4;
	add.s64 	%rd296, %rd503, %rd295;
	ld.global.f32 	%f359, [%rd296];
	mul.f32 	%f635, %f358, %f359;
	add.s32 	%r428, %r428, 16;
	add.s32 	%r427, %r427, 16;
	and.b32  	%r292, %r83, -16;
	setp.ne.s32 	%p46, %r427, %r292;
	@%p46 bra 	$L__BB0_62;
$L__BB0_63:
	and.b32  	%r89, %r83, 15;
	setp.eq.s32 	%p47, %r89, 0;
	@%p47 bra 	$L__BB0_73;
	setp.lt.u32 	%p48, %r89, 8;
	@%p48 bra 	$L__BB0_66;
	mul.wide.s32 	%rd297, %r428, 4;
	add.s64 	%rd298, %rd1, %rd297;
	ld.global.u32 	%r293, [%rd298];
	mul.wide.s32 	%rd299, %r293, 4;
	add.s64 	%rd300, %rd503, %rd299;
	ld.global.f32 	%f361, [%rd300];
	mul.f32 	%f362, %f635, %f361;
	ld.global.u32 	%r294, [%rd298+4];
	mul.wide.s32 	%rd301, %r294, 4;
	add.s64 	%rd302, %rd503, %rd301;
	ld.global.f32 	%f363, [%rd302];
	mul.f32 	%f364, %f362, %f363;
	ld.global.u32 	%r295, [%rd298+8];
	mul.wide.s32 	%rd303, %r295, 4;
	add.s64 	%rd304, %rd503, %rd303;
	ld.global.f32 	%f365, [%rd304];
	mul.f32 	%f366, %f364, %f365;
	ld.global.u32 	%r296, [%rd298+12];
	mul.wide.s32 	%rd305, %r296, 4;
	add.s64 	%rd306, %rd503, %rd305;
	ld.global.f32 	%f367, [%rd306];
	mul.f32 	%f368, %f366, %f367;
	ld.global.u32 	%r297, [%rd298+16];
	mul.wide.s32 	%rd307, %r297, 4;
	add.s64 	%rd308, %rd503, %rd307;
	ld.global.f32 	%f369, [%rd308];
	mul.f32 	%f370, %f368, %f369;
	ld.global.u32 	%r298, [%rd298+20];
	mul.wide.s32 	%rd309, %r298, 4;
	add.s64 	%rd310, %rd503, %rd309;
	ld.global.f32 	%f371, [%rd310];
	mul.f32 	%f372, %f370, %f371;
	ld.global.u32 	%r299, [%rd298+24];
	mul.wide.s32 	%rd311, %r299, 4;
	add.s64 	%rd312, %rd503, %rd311;
	ld.global.f32 	%f373, [%rd312];
	mul.f32 	%f374, %f372, %f373;
	ld.global.u32 	%r300, [%rd298+28];
	mul.wide.s32 	%rd313, %r300, 4;
	add.s64 	%rd314, %rd503, %rd313;
	ld.global.f32 	%f375, [%rd314];
	mul.f32 	%f635, %f374, %f375;
	add.s32 	%r428, %r428, 8;
$L__BB0_66:
	and.b32  	%r92, %r83, 7;
	setp.eq.s32 	%p49, %r92, 0;
	@%p49 bra 	$L__BB0_73;
	and.b32  	%r93, %r83, 3;
	setp.lt.u32 	%p50, %r92, 4;
	@%p50 bra 	$L__BB0_69;
	mul.wide.s32 	%rd315, %r428, 4;
	add.s64 	%rd316, %rd1, %rd315;
	ld.global.u32 	%r301, [%rd316];
	mul.wide.s32 	%rd317, %r301, 4;
	add.s64 	%rd318, %rd503, %rd317;
	ld.global.f32 	%f377, [%rd318];
	mul.f32 	%f378, %f635, %f377;
	ld.global.u32 	%r302, [%rd316+4];
	mul.wide.s32 	%rd319, %r302, 4;
	add.s64 	%rd320, %rd503, %rd319;
	ld.global.f32 	%f379, [%rd320];
	mul.f32 	%f380, %f378, %f379;
	ld.global.u32 	%r303, [%rd316+8];
	mul.wide.s32 	%rd321, %r303, 4;
	add.s64 	%rd322, %rd503, %rd321;
	ld.global.f32 	%f381, [%rd322];
	mul.f32 	%f382, %f380, %f381;
	ld.global.u32 	%r304, [%rd316+12];
	mul.wide.s32 	%rd323, %r304, 4;
	add.s64 	%rd324, %rd503, %rd323;
	ld.global.f32 	%f383, [%rd324];
	mul.f32 	%f635, %f382, %f383;
	add.s32 	%r428, %r428, 4;
$L__BB0_69:
	setp.eq.s32 	%p51, %r93, 0;
	@%p51 bra 	$L__BB0_73;
	mul.wide.s32 	%rd325, %r428, 4;
	add.s64 	%rd13, %rd1, %rd325;
	ld.global.u32 	%r305, [%rd13];
	mul.wide.s32 	%rd326, %r305, 4;
	add.s64 	%rd327, %rd503, %rd326;
	ld.global.f32 	%f384, [%rd327];
	mul.f32 	%f635, %f635, %f384;
	setp.eq.s32 	%p52, %r93, 1;
	@%p52 bra 	$L__BB0_73;
	ld.global.u32 	%r306, [%rd13+4];
	mul.wide.s32 	%rd328, %r306, 4;
	add.s64 	%rd329, %rd503, %rd328;
	ld.global.f32 	%f385, [%rd329];
	mul.f32 	%f635, %f635, %f385;
	setp.eq.s32 	%p53, %r93, 2;
	@%p53 bra 	$L__BB0_73;
	ld.global.u32 	%r307, [%rd13+8];
	mul.wide.s32 	%rd330, %r307, 4;
	add.s64 	%rd331, %rd503, %rd330;
	ld.global.f32 	%f386, [%rd331];
	mul.f32 	%f635, %f635, %f386;
$L__BB0_73:
	add.f32 	%f636, %f636, %f635;
	setp.lt.s32 	%p54, %r425, %r77;
	@%p54 bra 	$L__BB0_59;
$L__BB0_74:
	mul.f32 	%f388, %f596, %f636;
	ld.global.f32 	%f389, [%rd10];
	cvt.f64.f32 	%fd33, %f389;
	sub.f64 	%fd34, %fd33, %fd6;
	sub.f64 	%fd35, %fd34, %fd7;
	sub.f64 	%fd36, %fd35, %fd9;
	mul.f64 	%fd10, %fd1, 0d4000425ED097B426;
	add.f64 	%fd37, %fd10, %fd36;
	mul.f64 	%fd11, %fd4, 0dC020000000000000;
	add.f64 	%fd38, %fd11, %fd37;
	mul.f64 	%fd12, %fd8, 0d401CB1A72C69CB1A;
	add.f64 	%fd39, %fd12, %fd38;
	cvt.f64.f32 	%fd13, %f388;
	mul.f64 	%fd14, %fd13, 0dBFCA5AD296B4A5AD;
	add.f64 	%fd40, %fd14, %fd39;
	cvt.rn.f32.f64 	%f390, %fd40;
	st.global.f32 	[%rd10], %f390;
	bar.sync 	0;
	ld.global.u32 	%r432, [%rd7];
	ld.global.u32 	%r97, [%rd7+4];
	setp.ge.s32 	%p55, %r432, %r97;
	mov.f32 	%f646, 0f00000000;
	@%p55 bra 	$L__BB0_91;
	mul.wide.s32 	%rd332, %r432, 4;
	add.s64 	%rd333, %rd2, %rd332;
	ld.global.u32 	%r431, [%rd333];
	mov.f32 	%f646, 0f00000000;
$L__BB0_76:
	mov.u32 	%r435, %r431;
	mul.wide.s32 	%rd334, %r432, 4;
	add.s64 	%rd335, %rd3, %rd334;
	ld.global.f32 	%f645, [%rd335];
	add.s32 	%r432, %r432, 1;
	add.s64 	%rd336, %rd2, %rd334;
	ld.global.u32 	%r431, [%rd336+4];
	setp.ge.s32 	%p56, %r435, %r431;
	@%p56 bra 	$L__BB0_90;
	add.s32 	%r308, %r435, 1;
	max.s32 	%r309, %r431, %r308;
	sub.s32 	%r103, %r309, %r435;
	sub.s32 	%r310, %r435, %r309;
	setp.gt.u32 	%p57, %r310, -16;
	@%p57 bra 	$L__BB0_80;
	mov.b32 	%r434, 0;
$L__BB0_79:
	.pragma "nounroll";
	mul.wide.s32 	%rd337, %r435, 4;
	add.s64 	%rd338, %rd1, %rd337;
	ld.global.u32 	%r312, [%rd338];
	mul.wide.s32 	%rd339, %r312, 4;
	add.s64 	%rd340, %rd503, %rd339;
	ld.global.f32 	%f393, [%rd340];
	mul.f32 	%f394, %f645, %f393;
	ld.global.u32 	%r313, [%rd338+4];
	mul.wide.s32 	%rd341, %r313, 4;
	add.s64 	%rd342, %rd503, %rd341;
	ld.global.f32 	%f395, [%rd342];
	mul.f32 	%f396, %f394, %f395;
	ld.global.u32 	%r314, [%rd338+8];
	mul.wide.s32 	%rd343, %r314, 4;
	add.s64 	%rd344, %rd503, %rd343;
	ld.global.f32 	%f397, [%rd344];
	mul.f32 	%f398, %f396, %f397;
	ld.global.u32 	%r315, [%rd338+12];
	mul.wide.s32 	%rd345, %r315, 4;
	add.s64 	%rd346, %rd503, %rd345;
	ld.global.f32 	%f399, [%rd346];
	mul.f32 	%f400, %f398, %f399;
	ld.global.u32 	%r316, [%rd338+16];
	mul.wide.s32 	%rd347, %r316, 4;
	add.s64 	%rd348, %rd503, %rd347;
	ld.global.f32 	%f401, [%rd348];
	mul.f32 	%f402, %f400, %f401;
	ld.global.u32 	%r317, [%rd338+20];
	mul.wide.s32 	%rd349, %r317, 4;
	add.s64 	%rd350, %rd503, %rd349;
	ld.global.f32 	%f403, [%rd350];
	mul.f32 	%f404, %f402, %f403;
	ld.global.u32 	%r318, [%rd338+24];
	mul.wide.s32 	%rd351, %r318, 4;
	add.s64 	%rd352, %rd503, %rd351;
	ld.global.f32 	%f405, [%rd352];
	mul.f32 	%f406, %f404, %f405;
	ld.global.u32 	%r319, [%rd338+28];
	mul.wide.s32 	%rd353, %r319, 4;
	add.s64 	%rd354, %rd503, %rd353;
	ld.global.f32 	%f407, [%rd354];
	mul.f32 	%f408, %f406, %f407;
	ld.global.u32 	%r320, [%rd338+32];
	mul.wide.s32 	%rd355, %r320, 4;
	add.s64 	%rd356, %rd503, %rd355;
	ld.global.f32 	%f409, [%rd356];
	mul.f32 	%f410, %f408, %f409;
	ld.global.u32 	%r321, [%rd338+36];
	mul.wide.s32 	%rd357, %r321, 4;
	add.s64 	%rd358, %rd503, %rd357;
	ld.global.f32 	%f411, [%rd358];
	mul.f32 	%f412, %f410, %f411;
	ld.global.u32 	%r322, [%rd338+40];
	mul.wide.s32 	%rd359, %r322, 4;
	add.s64 	%rd360, %rd503, %rd359;
	ld.global.f32 	%f413, [%rd360];
	mul.f32 	%f414, %f412, %f413;
	ld.global.u32 	%r323, [%rd338+44];
	mul.wide.s32 	%rd361, %r323, 4;
	add.s64 	%rd362, %rd503, %rd361;
	ld.global.f32 	%f415, [%rd362];
	mul.f32 	%f416, %f414, %f415;
	ld.global.u32 	%r324, [%rd338+48];
	mul.wide.s32 	%rd363, %r324, 4;
	add.s64 	%rd364, %rd503, %rd363;
	ld.global.f32 	%f417, [%rd364];
	mul.f32 	%f418, %f416, %f417;
	ld.global.u32 	%r325, [%rd338+52];
	mul.wide.s32 	%rd365, %r325, 4;
	add.s64 	%rd366, %rd503, %rd365;
	ld.global.f32 	%f419, [%rd366];
	mul.f32 	%f420, %f418, %f419;
	ld.global.u32 	%r326, [%rd338+56];
	mul.wide.s32 	%rd367, %r326, 4;
	add.s64 	%rd368, %rd503, %rd367;
	ld.global.f32 	%f421, [%rd368];
	mul.f32 	%f422, %f420, %f421;
	ld.global.u32 	%r327, [%rd338+60];
	mul.wide.s32 	%rd369, %r327, 4;
	add.s64 	%rd370, %rd503, %rd369;
	ld.global.f32 	%f423, [%rd370];
	mul.f32 	%f645, %f422, %f423;
	add.s32 	%r435, %r435, 16;
	add.s32 	%r434, %r434, 16;
	and.b32  	%r328, %r103, -16;
	setp.ne.s32 	%p58, %r434, %r328;
	@%p58 bra 	$L__BB0_79;
$L__BB0_80:
	and.b32  	%r329, %r103, 15;
	setp.eq.s32 	%p59, %r329, 0;
	@%p59 bra 	$L__BB0_90;
	and.b32  	%r330, %r103, 15;
	setp.lt.u32 	%p60, %r330, 8;
	@%p60 bra 	$L__BB0_83;
	mul.wide.s32 	%rd371, %r435, 4;
	add.s64 	%rd372, %rd1, %rd371;
	ld.global.u32 	%r331, [%rd372];
	mul.wide.s32 	%rd373, %r331, 4;
	add.s64 	%rd374, %rd503, %rd373;
	ld.global.f32 	%f425, [%rd374];
	mul.f32 	%f426, %f645, %f425;
	ld.global.u32 	%r332, [%rd372+4];
	mul.wide.s32 	%rd375, %r332, 4;
	add.s64 	%rd376, %rd503, %rd375;
	ld.global.f32 	%f427, [%rd376];
	mul.f32 	%f428, %f426, %f427;
	ld.global.u32 	%r333, [%rd372+8];
	mul.wide.s32 	%rd377, %r333, 4;
	add.s64 	%rd378, %rd503, %rd377;
	ld.global.f32 	%f429, [%rd378];
	mul.f32 	%f430, %f428, %f429;
	ld.global.u32 	%r334, [%rd372+12];
	mul.wide.s32 	%rd379, %r334, 4;
	add.s64 	%rd380, %rd503, %rd379;
	ld.global.f32 	%f431, [%rd380];
	mul.f32 	%f432, %f430, %f431;
	ld.global.u32 	%r335, [%rd372+16];
	mul.wide.s32 	%rd381, %r335, 4;
	add.s64 	%rd382, %rd503, %rd381;
	ld.global.f32 	%f433, [%rd382];
	mul.f32 	%f434, %f432, %f433;
	ld.global.u32 	%r336, [%rd372+20];
	mul.wide.s32 	%rd383, %r336, 4;
	add.s64 	%rd384, %rd503, %rd383;
	ld.global.f32 	%f435, [%rd384];
	mul.f32 	%f436, %f434, %f435;
	ld.global.u32 	%r337, [%rd372+24];
	mul.wide.s32 	%rd385, %r337, 4;
	add.s64 	%rd386, %rd503, %rd385;
	ld.global.f32 	%f437, [%rd386];
	mul.f32 	%f438, %f436, %f437;
	ld.global.u32 	%r338, [%rd372+28];
	mul.wide.s32 	%rd387, %r338, 4;
	add.s64 	%rd388, %rd503, %rd387;
	ld.global.f32 	%f439, [%rd388];
	mul.f32 	%f645, %f438, %f439;
	add.s32 	%r435, %r435, 8;
$L__BB0_83:
	and.b32  	%r339, %r103, 7;
	setp.eq.s32 	%p61, %r339, 0;
	@%p61 bra 	$L__BB0_90;
	and.b32  	%r111, %r103, 3;
	and.b32  	%r340, %r103, 7;
	setp.lt.u32 	%p62, %r340, 4;
	@%p62 bra 	$L__BB0_86;
	mul.wide.s32 	%rd389, %r435, 4;
	add.s64 	%rd390, %rd1, %rd389;
	ld.global.u32 	%r341, [%rd390];
	mul.wide.s32 	%rd391, %r341, 4;
	add.s64 	%rd392, %rd503, %rd391;
	ld.global.f32 	%f441, [%rd392];
	mul.f32 	%f442, %f645, %f441;
	ld.global.u32 	%r342, [%rd390+4];
	mul.wide.s32 	%rd393, %r342, 4;
	add.s64 	%rd394, %rd503, %rd393;
	ld.global.f32 	%f443, [%rd394];
	mul.f32 	%f444, %f442, %f443;
	ld.global.u32 	%r343, [%rd390+8];
	mul.wide.s32 	%rd395, %r343, 4;
	add.s64 	%rd396, %rd503, %rd395;
	ld.global.f32 	%f445, [%rd396];
	mul.f32 	%f446, %f444, %f445;
	ld.global.u32 	%r344, [%rd390+12];
	mul.wide.s32 	%rd397, %r344, 4;
	add.s64 	%rd398, %rd503, %rd397;
	ld.global.f32 	%f447, [%rd398];
	mul.f32 	%f645, %f446, %f447;
	add.s32 	%r435, %r435, 4;
$L__BB0_86:
	setp.eq.s32 	%p63, %r111, 0;
	@%p63 bra 	$L__BB0_90;
	mul.wide.s32 	%rd399, %r435, 4;
	add.s64 	%rd14, %rd1, %rd399;
	ld.global.u32 	%r345, [%rd14];
	mul.wide.s32 	%rd400, %r345, 4;
	add.s64 	%rd401, %rd503, %rd400;
	ld.global.f32 	%f448, [%rd401];
	mul.f32 	%f645, %f645, %f448;
	setp.eq.s32 	%p64, %r111, 1;
	@%p64 bra 	$L__BB0_90;
	ld.global.u32 	%r346, [%rd14+4];
	mul.wide.s32 	%rd402, %r346, 4;
	add.s64 	%rd403, %rd503, %rd402;
	ld.global.f32 	%f449, [%rd403];
	mul.f32 	%f645, %f645, %f449;
	setp.eq.s32 	%p65, %r111, 2;
	@%p65 bra 	$L__BB0_90;
	ld.global.u32 	%r347, [%rd14+8];
	mul.wide.s32 	%rd404, %r347, 4;
	add.s64 	%rd405, %rd503, %rd404;
	ld.global.f32 	%f450, [%rd405];
	mul.f32 	%f645, %f645, %f450;
$L__BB0_90:
	add.f32 	%f646, %f646, %f645;
	setp.lt.s32 	%p66, %r432, %r97;
	@%p66 bra 	$L__BB0_76;
$L__BB0_91:
	mul.f32 	%f452, %f596, %f646;
	ld.global.f32 	%f453, [%rd10];
	cvt.f64.f32 	%fd41, %f453;
	sub.f64 	%fd42, %fd41, %fd10;
	sub.f64 	%fd43, %fd42, %fd11;
	sub.f64 	%fd44, %fd43, %fd12;
	sub.f64 	%fd45, %fd44, %fd14;
	mul.f64 	%fd15, %fd1, 0dBFD2F684BDA12F68;
	add.f64 	%fd46, %fd15, %fd45;
	add.f64 	%fd16, %fd4, %fd4;
	add.f64 	%fd47, %fd16, %fd46;
	mul.f64 	%fd17, %fd8, 0dBFF61B58BA0961B6;
	add.f64 	%fd48, %fd17, %fd47;
	mul.f64 	%fd18, %fd13, 0d3FDCFD813F604FD8;
	add.f64 	%fd49, %fd18, %fd48;
	cvt.f64.f32 	%fd19, %f452;
	mul.f64 	%fd20, %fd19, 0dBFD199999999999A;
	add.f64 	%fd50, %fd20, %fd49;
	cvt.rn.f32.f64 	%f454, %fd50;
	st.global.f32 	[%rd10], %f454;
	bar.sync 	0;
	ld.global.u32 	%r439, [%rd7];
	ld.global.u32 	%r115, [%rd7+4];
	setp.ge.s32 	%p67, %r439, %r115;
	mov.f32 	%f656, 0f00000000;
	@%p67 bra 	$L__BB0_108;
	mul.wide.s32 	%rd406, %r439, 4;
	add.s64 	%rd407, %rd2, %rd406;
	ld.global.u32 	%r438, [%rd407];
	mov.f32 	%f656, 0f00000000;
$L__BB0_93:
	mov.u32 	%r442, %r438;
	mul.wide.s32 	%rd408, %r439, 4;
	add.s64 	%rd409, %rd3, %rd408;
	ld.global.f32 	%f655, [%rd409];
	add.s32 	%r439, %r439, 1;
	add.s64 	%rd410, %rd2, %rd408;
	ld.global.u32 	%r438, [%rd410+4];
	setp.ge.s32 	%p68, %r442, %r438;
	@%p68 bra 	$L__BB0_107;
	add.s32 	%r348, %r442, 1;
	max.s32 	%r349, %r438, %r348;
	sub.s32 	%r121, %r349, %r442;
	sub.s32 	%r350, %r442, %r349;
	setp.gt.u32 	%p69, %r350, -16;
	@%p69 bra 	$L__BB0_97;
	mov.b32 	%r441, 0;
$L__BB0_96:
	.pragma "nounroll";
	mul.wide.s32 	%rd411, %r442, 4;
	add.s64 	%rd412, %rd1, %rd411;
	ld.global.u32 	%r352, [%rd412];
	mul.wide.s32 	%rd413, %r352, 4;
	add.s64 	%rd414, %rd503, %rd413;
	ld.global.f32 	%f457, [%rd414];
	mul.f32 	%f458, %f655, %f457;
	ld.global.u32 	%r353, [%rd412+4];
	mul.wide.s32 	%rd415, %r353, 4;
	add.s64 	%rd416, %rd503, %rd415;
	ld.global.f32 	%f459, [%rd416];
	mul.f32 	%f460, %f458, %f459;
	ld.global.u32 	%r354, [%rd412+8];
	mul.wide.s32 	%rd417, %r354, 4;
	add.s64 	%rd418, %rd503, %rd417;
	ld.global.f32 	%f461, [%rd418];
	mul.f32 	%f462, %f460, %f461;
	ld.global.u32 	%r355, [%rd412+12];
	mul.wide.s32 	%rd419, %r355, 4;
	add.s64 	%rd420, %rd503, %rd419;
	ld.global.f32 	%f463, [%rd420];
	mul.f32 	%f464, %f462, %f463;
	ld.global.u32 	%r356, [%rd412+16];
	mul.wide.s32 	%rd421, %r356, 4;
	add.s64 	%rd422, %rd503, %rd421;
	ld.global.f32 	%f465, [%rd422];
	mul.f32 	%f466, %f464, %f465;
	ld.global.u32 	%r357, [%rd412+20];
	mul.wide.s32 	%rd423, %r357, 4;
	add.s64 	%rd424, %rd503, %rd423;
	ld.global.f32 	%f467, [%rd424];
	mul.f32 	%f468, %f466, %f467;
	ld.global.u32 	%r358, [%rd412+24];
	mul.wide.s32 	%rd425, %r358, 4;
	add.s64 	%rd426, %rd503, %rd425;
	ld.global.f32 	%f469, [%rd426];
	mul.f32 	%f470, %f468, %f469;
	ld.global.u32 	%r359, [%rd412+28];
	mul.wide.s32 	%rd427, %r359, 4;
	add.s64 	%rd428, %rd503, %rd427;
	ld.global.f32 	%f471, [%rd428];
	mul.f32 	%f472, %f470, %f471;
	ld.global.u32 	%r360, [%rd412+32];
	mul.wide.s32 	%rd429, %r360, 4;
	add.s64 	%rd430, %rd503, %rd429;
	ld.global.f32 	%f473, [%rd430];
	mul.f32 	%f474, %f472, %f473;
	ld.global.u32 	%r361, [%rd412+36];
	mul.wide.s32 	%rd431, %r361, 4;
	add.s64 	%rd432, %rd503, %rd431;
	ld.global.f32 	%f475, [%rd432];
	mul.f32 	%f476, %f474, %f475;
	ld.global.u32 	%r362, [%rd412+40];
	mul.wide.s32 	%rd433, %r362, 4;
	add.s64 	%rd434, %rd503, %rd433;
	ld.global.f32 	%f477, [%rd434];
	mul.f32 	%f478, %f476, %f477;
	ld.global.u32 	%r363, [%rd412+44];
	mul.wide.s32 	%rd435, %r363, 4;
	add.s64 	%rd436, %rd503, %rd435;
	ld.global.f32 	%f479, [%rd436];
	mul.f32 	%f480, %f478, %f479;
	ld.global.u32 	%r364, [%rd412+48];
	mul.wide.s32 	%rd437, %r364, 4;
	add.s64 	%rd438, %rd503, %rd437;
	ld.global.f32 	%f481, [%rd438];
	mul.f32 	%f482, %f480, %f481;
	ld.global.u32 	%r365, [%rd412+52];
	mul.wide.s32 	%rd439, %r365, 4;
	add.s64 	%rd440, %rd503, %rd439;
	ld.global.f32 	%f483, [%rd440];
	mul.f32 	%f484, %f482, %f483;
	ld.global.u32 	%r366, [%rd412+56];
	mul.wide.s32 	%rd441, %r366, 4;
	add.s64 	%rd442, %rd503, %rd441;
	ld.global.f32 	%f485, [%rd442];
	mul.f32 	%f486, %f484, %f485;
	ld.global.u32 	%r367, [%rd412+60];
	mul.wide.s32 	%rd443, %r367, 4;
	add.s64 	%rd444, %rd503, %rd443;
	ld.global.f32 	%f487, [%rd444];
	mul.f32 	%f655, %f486, %f487;
	add.s32 	%r442, %r442, 16;
	add.s32 	%r441, %r441, 16;
	and.b32  	%r368, %r121, -16;
	setp.ne.s32 	%p70, %r441, %r368;
	@%p70 bra 	$L__BB0_96;
$L__BB0_97:
	and.b32  	%r369, %r121, 15;
	setp.eq.s32 	%p71, %r369, 0;
	@%p71 bra 	$L__BB0_107;
	and.b32  	%r370, %r121, 15;
	setp.lt.u32 	%p72, %r370, 8;
	@%p72 bra 	$L__BB0_100;
	mul.wide.s32 	%rd445, %r442, 4;
	add.s64 	%rd446, %rd1, %rd445;
	ld.global.u32 	%r371, [%rd446];
	mul.wide.s32 	%rd447, %r371, 4;
	add.s64 	%rd448, %rd503, %rd447;
	ld.global.f32 	%f489, [%rd448];
	mul.f32 	%f490, %f655, %f489;
	ld.global.u32 	%r372, [%rd446+4];
	mul.wide.s32 	%rd449, %r372, 4;
	add.s64 	%rd450, %rd503, %rd449;
	ld.global.f32 	%f491, [%rd450];
	mul.f32 	%f492, %f490, %f491;
	ld.global.u32 	%r373, [%rd446+8];
	mul.wide.s32 	%rd451, %r373, 4;
	add.s64 	%rd452, %rd503, %rd451;
	ld.global.f32 	%f493, [%rd452];
	mul.f32 	%f494, %f492, %f493;
	ld.global.u32 	%r374, [%rd446+12];
	mul.wide.s32 	%rd453, %r374, 4;
	add.s64 	%rd454, %rd503, %rd453;
	ld.global.f32 	%f495, [%rd454];
	mul.f32 	%f496, %f494, %f495;
	ld.global.u32 	%r375, [%rd446+16];
	mul.wide.s32 	%rd455, %r375, 4;
	add.s64 	%rd456, %rd503, %rd455;
	ld.global.f32 	%f497, [%rd456];
	mul.f32 	%f498, %f496, %f497;
	ld.global.u32 	%r376, [%rd446+20];
	mul.wide.s32 	%rd457, %r376, 4;
	add.s64 	%rd458, %rd503, %rd457;
	ld.global.f32 	%f499, [%rd458];
	mul.f32 	%f500, %f498, %f499;
	ld.global.u32 	%r377, [%rd446+24];
	mul.wide.s32 	%rd459, %r377, 4;
	add.s64 	%rd460, %rd503, %rd459;
	ld.global.f32 	%f501, [%rd460];
	mul.f32 	%f502, %f500, %f501;
	ld.global.u32 	%r378, [%rd446+28];
	mul.wide.s32 	%rd461, %r378, 4;
	add.s64 	%rd462, %rd503, %rd461;
	ld.global.f32 	%f503, [%rd462];
	mul.f32 	%f655, %f502, %f503;
	add.s32 	%r442, %r442, 8;
$L__BB0_100:
	and.b32  	%r379, %r121, 7;
	setp.eq.s32 	%p73, %r379, 0;
	@%p73 bra 	$L__BB0_107;
	and.b32  	%r129, %r121, 3;
	and.b32  	%r380, %r121, 7;
	setp.lt.u32 	%p74, %r380, 4;
	@%p74 bra 	$L__BB0_103;
	mul.wide.s32 	%rd463, %r442, 4;
	add.s64 	%rd464, %rd1, %rd463;
	ld.global.u32 	%r381, [%rd464];
	mul.wide.s32 	%rd465, %r381, 4;
	add.s64 	%rd466, %rd503, %rd465;
	ld.global.f32 	%f505, [%rd466];
	mul.f32 	%f506, %f655, %f505;
	ld.global.u32 	%r382, [%rd464+4];
	mul.wide.s32 	%rd467, %r382, 4;
	add.s64 	%rd468, %rd503, %rd467;
	ld.global.f32 	%f507, [%rd468];
	mul.f32 	%f508, %f506, %f507;
	ld.global.u32 	%r383, [%rd464+8];
	mul.wide.s32 	%rd469, %r383, 4;
	add.s64 	%rd470, %rd503, %rd469;
	ld.global.f32 	%f509, [%rd470];
	mul.f32 	%f510, %f508, %f509;
	ld.global.u32 	%r384, [%rd464+12];
	mul.wide.s32 	%rd471, %r384, 4;
	add.s64 	%rd472, %rd503, %rd471;
	ld.global.f32 	%f511, [%rd472];
	mul.f32 	%f655, %f510, %f511;
	add.s32 	%r442, %r442, 4;
$L__BB0_103:
	setp.eq.s32 	%p75, %r129, 0;
	@%p75 bra 	$L__BB0_107;
	mul.wide.s32 	%rd473, %r442, 4;
	add.s64 	%rd15, %rd1, %rd473;
	ld.global.u32 	%r385, [%rd15];
	mul.wide.s32 	%rd474, %r385, 4;
	add.s64 	%rd475, %rd503, %rd474;
	ld.global.f32 	%f512, [%rd475];
	mul.f32 	%f655, %f655, %f512;
	setp.eq.s32 	%p76, %r129, 1;
	@%p76 bra 	$L__BB0_107;
	ld.global.u32 	%r386, [%rd15+4];
	mul.wide.s32 	%rd476, %r386, 4;
	add.s64 	%rd477, %rd503, %rd476;
	ld.global.f32 	%f513, [%rd477];
	mul.f32 	%f655, %f655, %f513;
	setp.eq.s32 	%p77, %r129, 2;
	@%p77 bra 	$L__BB0_107;
	ld.global.u32 	%r387, [%rd15+8];
	mul.wide.s32 	%rd478, %r387, 4;
	add.s64 	%rd479, %rd503, %rd478;
	ld.global.f32 	%f514, [%rd479];
	mul.f32 	%f655, %f655, %f514;
$L__BB0_107:
	add.f32 	%f656, %f656, %f655;
	setp.lt.s32 	%p78, %r439, %r115;
	@%p78 bra 	$L__BB0_93;
$L__BB0_108:
	setp.lt.s32 	%p79, %r147, 1;
	mul.f32 	%f516, %f596, %f656;
	bar.sync 	0;
	ld.global.f32 	%f517, [%rd10];
	cvt.f64.f32 	%fd51, %f517;
	sub.f64 	%fd52, %fd51, %fd15;
	sub.f64 	%fd53, %fd52, %fd16;
	sub.f64 	%fd54, %fd53, %fd17;
	sub.f64 	%fd55, %fd54, %fd18;
	sub.f64 	%fd56, %fd55, %fd20;
	cvt.rn.f32.f64 	%f518, %fd56;
	st.global.f32 	[%rd10], %f518;
	bar.sync 	0;
	mul.f64 	%fd57, %fd8, 0dBF9EA8FD6CCEB75D;
	fma.rn.f64 	%fd58, %fd1, 0d3F66C16C16C16C17, %fd57;
	fma.rn.f64 	%fd59, %fd13, 0dBF9DE693B17FAFDE, %fd58;
	fma.rn.f64 	%fd60, %fd19, 0d3F947AE147AE147B, %fd59;
	cvt.f64.f32 	%fd61, %f516;
	fma.rn.f64 	%fd62, %fd61, 0d3FA29E4129E4129E, %fd60;
	cvt.rn.f32.f64 	%f519, %fd62;
	abs.f32 	%f520, %f519;
	bar.sync 	0;
	add.s32 	%r132, %r449, 1;
	mad.lo.s32 	%r133, %r147, %r449, %r147;
	add.s32 	%r134, %r133, %r7;
	add.s32 	%r388, %r134, %r6;
	mul.wide.s32 	%rd480, %r388, 4;
	add.s64 	%rd481, %rd4, %rd480;
	st.global.f32 	[%rd481], %f520;
	mov.f32 	%f664, 0f00000000;
	@%p79 bra 	$L__BB0_123;
	setp.lt.u32 	%p80, %r147, 16;
	mov.f32 	%f664, 0f00000000;
	mov.b32 	%r447, 0;
	@%p80 bra 	$L__BB0_112;
	mov.f32 	%f664, 0f00000000;
	mov.b32 	%r445, 0;
$L__BB0_111:
	.pragma "nounroll";
	add.s32 	%r391, %r445, %r134;
	mul.wide.s32 	%rd482, %r391, 4;
	add.s64 	%rd483, %rd4, %rd482;
	ld.global.f32 	%f524, [%rd483];
	setp.gt.f32 	%p81, %f524, %f664;
	selp.f32 	%f525, %f524, %f664, %p81;
	ld.global.f32 	%f526, [%rd483+4];
	setp.gt.f32 	%p82, %f526, %f525;
	selp.f32 	%f527, %f526, %f525, %p82;
	ld.global.f32 	%f528, [%rd483+8];
	setp.gt.f32 	%p83, %f528, %f527;
	selp.f32 	%f529, %f528, %f527, %p83;
	ld.global.f32 	%f530, [%rd483+12];
	setp.gt.f32 	%p84, %f530, %f529;
	selp.f32 	%f531, %f530, %f529, %p84;
	ld.global.f32 	%f532, [%rd483+16];
	setp.gt.f32 	%p85, %f532, %f531;
	selp.f32 	%f533, %f532, %f531, %p85;
	ld.global.f32 	%f534, [%rd483+20];
	setp.gt.f32 	%p86, %f534, %f533;
	selp.f32 	%f535, %f534, %f533, %p86;
	ld.global.f32 	%f536, [%rd483+24];
	setp.gt.f32 	%p87, %f536, %f535;
	selp.f32 	%f537, %f536, %f535, %p87;
	ld.global.f32 	%f538, [%rd483+28];
	setp.gt.f32 	%p88, %f538, %f537;
	selp.f32 	%f539, %f538, %f537, %p88;
	ld.global.f32 	%f540, [%rd483+32];
	setp.gt.f32 	%p89, %f540, %f539;
	selp.f32 	%f541, %f540, %f539, %p89;
	ld.global.f32 	%f542, [%rd483+36];
	setp.gt.f32 	%p90, %f542, %f541;
	selp.f32 	%f543, %f542, %f541, %p90;
	ld.global.f32 	%f544, [%rd483+40];
	setp.gt.f32 	%p91, %f544, %f543;
	selp.f32 	%f545, %f544, %f543, %p91;
	ld.global.f32 	%f546, [%rd483+44];
	setp.gt.f32 	%p92, %f546, %f545;
	selp.f32 	%f547, %f546, %f545, %p92;
	ld.global.f32 	%f548, [%rd483+48];
	setp.gt.f32 	%p93, %f548, %f547;
	selp.f32 	%f549, %f548, %f547, %p93;
	ld.global.f32 	%f550, [%rd483+52];
	setp.gt.f32 	%p94, %f550, %f549;
	selp.f32 	%f551, %f550, %f549, %p94;
	ld.global.f32 	%f552, [%rd483+56];
	setp.gt.f32 	%p95, %f552, %f551;
	selp.f32 	%f553, %f552, %f551, %p95;
	ld.global.f32 	%f554, [%rd483+60];
	setp.gt.f32 	%p96, %f554, %f553;
	selp.f32 	%f664, %f554, %f553, %p96;
	add.s32 	%r445, %r445, 16;
	and.b32  	%r447, %r147, 2147483632;
	setp.ne.s32 	%p97, %r445, %r447;
	@%p97 bra 	$L__BB0_111;
$L__BB0_112:
	setp.eq.s32 	%p98, %r8, 0;
	@%p98 bra 	$L__BB0_123;
	add.s32 	%r392, %r8, -1;
	setp.lt.u32 	%p99, %r392, 7;
	@%p99 bra 	$L__BB0_115;
	add.s32 	%r393, %r447, %r134;
	mul.wide.s32 	%rd484, %r393, 4;
	add.s64 	%rd485, %rd4, %rd484;
	ld.global.f32 	%f556, [%rd485];
	setp.gt.f32 	%p100, %f556, %f664;
	selp.f32 	%f557, %f556, %f664, %p100;
	ld.global.f32 	%f558, [%rd485+4];
	setp.gt.f32 	%p101, %f558, %f557;
	selp.f32 	%f559, %f558, %f557, %p101;
	ld.global.f32 	%f560, [%rd485+8];
	setp.gt.f32 	%p102, %f560, %f559;
	selp.f32 	%f561, %f560, %f559, %p102;
	ld.global.f32 	%f562, [%rd485+12];
	setp.gt.f32 	%p103, %f562, %f561;
	selp.f32 	%f563, %f562, %f561, %p103;
	ld.global.f32 	%f564, [%rd485+16];
	setp.gt.f32 	%p104, %f564, %f563;
	selp.f32 	%f565, %f564, %f563, %p104;
	ld.global.f32 	%f566, [%rd485+20];
	setp.gt.f32 	%p105, %f566, %f565;
	selp.f32 	%f567, %f566, %f565, %p105;
	ld.global.f32 	%f568, [%rd485+24];
	setp.gt.f32 	%p106, %f568, %f567;
	selp.f32 	%f569, %f568, %f567, %p106;
	ld.global.f32 	%f570, [%rd485+28];
	setp.gt.f32 	%p107, %f570, %f569;
	selp.f32 	%f664, %f570, %f569, %p107;
	add.s32 	%r447, %r447, 8;
$L__BB0_115:
	setp.eq.s32 	%p108, %r9, 0;
	@%p108 bra 	$L__BB0_123;
	add.s32 	%r394, %r9, -1;
	setp.lt.u32 	%p109, %r394, 3;
	@%p109 bra 	$L__BB0_118;
	add.s32 	%r395, %r447, %r134;
	mul.wide.s32 	%rd486, %r395, 4;
	add.s64 	%rd487, %rd4, %rd486;
	ld.global.f32 	%f572, [%rd487];
	setp.gt.f32 	%p110, %f572, %f664;
	selp.f32 	%f573, %f572, %f664, %p110;
	ld.global.f32 	%f574, [%rd487+4];
	setp.gt.f32 	%p111, %f574, %f573;
	selp.f32 	%f575, %f574, %f573, %p111;
	ld.global.f32 	%f576, [%rd487+8];
	setp.gt.f32 	%p112, %f576, %f575;
	selp.f32 	%f577, %f576, %f575, %p112;
	ld.global.f32 	%f578, [%rd487+12];
	setp.gt.f32 	%p113, %f578, %f577;
	selp.f32 	%f664, %f578, %f577, %p113;
	add.s32 	%r447, %r447, 4;
$L__BB0_118:
	setp.eq.s32 	%p114, %r10, 0;
	@%p114 bra 	$L__BB0_123;
	setp.eq.s32 	%p115, %r10, 1;
	add.s32 	%r396, %r447, %r134;
	mul.wide.s32 	%rd488, %r396, 4;
	add.s64 	%rd16, %rd4, %rd488;
	ld.global.f32 	%f579, [%rd16];
	setp.gt.f32 	%p116, %f579, %f664;
	selp.f32 	%f664, %f579, %f664, %p116;
	@%p115 bra 	$L__BB0_123;
	setp.eq.s32 	%p117, %r10, 2;
	ld.global.f32 	%f580, [%rd16+4];
	setp.gt.f32 	%p118, %f580, %f664;
	selp.f32 	%f664, %f580, %f664, %p118;
	@%p117 bra 	$L__BB0_123;
	ld.global.f32 	%f124, [%rd16+8];
	setp.leu.f32 	%p119, %f124, %f664;
	@%p119 bra 	$L__BB0_123;
	mov.f32 	%f664, %f124;
$L__BB0_123:
	setp.ltu.f32 	%p120, %f664, %f132;
	@%p120 bra 	$L__BB0_125;
	mul.f32 	%f581, %f132, %f596;
	add.f32 	%f582, %f664, %f664;
	div.rn.f32 	%f583, %f581, %f582;
	sqrt.rn.f32 	%f584, %f583;
	sqrt.rn.f32 	%f585, %f584;
	cvt.f64.f32 	%fd63, %f585;
	setp.lt.f64 	%p121, %fd63, 0d3EE4F8B588E368F1;
	selp.f32 	%f586, 0f3727C5AC, %f585, %p121;
	setp.gt.f32 	%p122, %f586, 0f40800000;
	selp.f32 	%f587, 0f40800000, %f586, %p122;
	mul.f32 	%f588, %f596, %f587;
	cvt.f64.f32 	%fd64, %f588;
	setp.lt.f64 	%p123, %fd64, 0d3EB0C6F7A0B5ED8D;
	selp.f32 	%f589, 0f358637BD, %f588, %p123;
	setp.gt.f32 	%p124, %f589, 0f42C80000;
	selp.f32 	%f596, 0f42C80000, %f589, %p124;
	bra.uni 	$L__BB0_127;
$L__BB0_125:
	ld.global.f32 	%f590, [%rd10];
	cvt.f64.f32 	%fd65, %f590;
	fma.rn.f64 	%fd66, %fd1, 0d3FBDA12F684BDA13, %fd65;
	fma.rn.f64 	%fd67, %fd8, 0d3FE190D13101190D, %fd66;
	fma.rn.f64 	%fd68, %fd13, 0d3FE1216F485BD217, %fd67;
	fma.rn.f64 	%fd69, %fd19, 0dBFC999999999999A, %fd68;
	cvt.rn.f32.f64 	%f591, %fd69;
	st.global.f32 	[%rd10], %f591;
	add.f32 	%f595, %f596, %f595;
	cvt.rn.f32.s32 	%f592, %r132;
	mul.f32 	%f593, %f131, %f592;
	setp.ltu.f32 	%p125, %f595, %f593;
	@%p125 bra 	$L__BB0_127;
	ld.param.u64 	%rd500, [rkf45_kernel_param_14];
	mad.lo.s32 	%r397, %r449, %r146, %r5;
	cvta.to.global.u64 	%rd489, %rd500;
	mul.wide.s32 	%rd490, %r397, 4;
	add.s64 	%rd491, %rd489, %rd490;
	st.global.f32 	[%rd491], %f595;
	mul.wide.s32 	%rd492, %r133, 4;
	add.s64 	%rd503, %rd6, %rd492;
	mul.lo.s32 	%r398, %r449, %r147;
	mul.wide.s32 	%rd493, %r398, 4;
	add.s64 	%rd494, %rd6, %rd493;
	ld.global.f32 	%f594, [%rd494];
	mul.wide.u32 	%rd495, %r6, 4;
	add.s64 	%rd496, %rd503, %rd495;
	st.global.f32 	[%rd496], %f594;
	mov.u32 	%r449, %r132;
$L__BB0_127:
	ld.param.u32 	%r400, [rkf45_kernel_param_8];
	setp.lt.s32 	%p126, %r401, %r148;
	setp.lt.f32 	%p127, %f595, %f1;
	setp.lt.s32 	%p128, %r449, %r400;
	and.pred  	%p129, %p126, %p128;
	and.pred  	%p130, %p129, %p127;
	@%p130 bra 	$L__BB0_6;
$L__BB0_128:
	ld.param.u64 	%rd501, [rkf45_kernel_param_15];
	cvta.to.global.u64 	%rd497, %rd501;
	mul.wide.s32 	%rd498, %r5, 4;
	add.s64 	%rd499, %rd497, %rd498;
	st.global.u32 	[%rd499], %r449;
$L__BB0_129:
	ret;

}


// ===== COMPILED SASS (sm_100) =====

	.target	sm_100

	.elftype	@"ET_EXEC"


//--------------------- .note.nv.tkinfo           --------------------------
	.section	.note.nv.tkinfo,"",@"SHT_NOTE"
	.sectionflags	@"SHF_NOTE_NV_TKINFO"
	.tkinfo
        /*0018*/ 	.word	0x00000002
        /*0030*/ 	.string	""
        /*0030*/ 	.string	"ptxas"
        /*0030*/ 	.string	"Cuda compilation tools, release 13.0, V13.0.88"
        /*0030*/ 	.string	"Build cuda_13.0.r13.0/compiler.36424714_0"
        /*0030*/ 	.string	"-arch sm_100 -m 64 "



//--------------------- .note.nv.cuinfo           --------------------------
	.section	.note.nv.cuinfo,"",@"SHT_NOTE"
	.sectionflags	@"SHF_NOTE_NV_CUINFO"
        /*0018*/ 	.short	0x0002
        /*001a*/ 	.short	0x0064
        /*001c*/ 	.short	0x0082
	.zero		2


//--------------------- .nv.info                  --------------------------
	.section	.nv.info,"",@"SHT_CUDA_INFO"
	.align	4


	//----- nvinfo : EIATTR_REGCOUNT
	.align		4
        /*0000*/ 	.byte	0x04, 0x2f
        /*0002*/ 	.short	(.L_1 - .L_0)
	.align		4
.L_0:
        /*0004*/ 	.word	index@(rkf45_kernel)
        /*0008*/ 	.word	0x00000030


	//----- nvinfo : EIATTR_FRAME_SIZE
	.align		4
.L_1:
        /*000c*/ 	.byte	0x04, 0x11
        /*000e*/ 	.short	(.L_3 - .L_2)
	.align		4
.L_2:
        /*0010*/ 	.word	index@($__internal_1_$__cuda_sm3x_div_rn_noftz_f32_slowpath)
        /*0014*/ 	.word	0x00000000


	//----- nvinfo : EIATTR_FRAME_SIZE
	.align		4
.L_3:
        /*0018*/ 	.byte	0x04, 0x11
        /*001a*/ 	.short	(.L_5 - .L_4)
	.align		4
.L_4:
        /*001c*/ 	.word	index@($__internal_0_$__cuda_sm20_sqrt_rn_f32_slowpath)
        /*0020*/ 	.word	0x00000000


	//----- nvinfo : EIATTR_FRAME_SIZE
	.align		4
.L_5:
        /*0024*/ 	.byte	0x04, 0x11
        /*0026*/ 	.short	(.L_7 - .L_6)
	.align		4
.L_6:
        /*0028*/ 	.word	index@(rkf45_kernel)
        /*002c*/ 	.word	0x00000000


	//----- nvinfo : EIATTR_MIN_STACK_SIZE
	.align		4
.L_7:
        /*0030*/ 	.byte	0x04, 0x12
        /*0032*/ 	.short	(.L_9 - .L_8)
	.align		4
.L_8:
        /*0034*/ 	.word	index@(rkf45_kernel)
        /*0038*/ 	.word	0x00000000
.L_9:


//--------------------- .nv.compat                --------------------------
	.section	.nv.compat,"",@"SHT_CUDA_COMPAT_INFO"
	.align	4
        /*0000*/ 	.byte	0x02, 0x09, 0x00, 0x00, 0x02, 0x02, 0x01, 0x00, 0x02, 0x05, 0x05, 0x00, 0x03, 0x07, 0x01, 0x01
        /*0010*/ 	.byte	0x02, 0x03, 0x00, 0x00, 0x02, 0x06, 0x01, 0x00, 0x04, 0x0b, 0x08, 0x00, 0x01, 0x00, 0x00, 0x00
        /*0020*/ 	.byte	0x00, 0x00, 0x00, 0x00


//--------------------- .nv.info.rkf45_kernel     --------------------------
	.section	.nv.info.rkf45_kernel,"",@"SHT_CUDA_INFO"
	.sectionflags	@""
	.align	4


	//----- nvinfo : EIATTR_CUDA_API_VERSION
	.align		4
        /*0000*/ 	.byte	0x04, 0x37
        /*0002*/ 	.short	(.L_11 - .L_10)
.L_10:
        /*0004*/ 	.word	0x00000082


	//----- nvinfo : EIATTR_KPARAM_INFO
	.align		4
.L_11:
        /*0008*/ 	.byte	0x04, 0x17
        /*000a*/ 	.short	(.L_13 - .L_12)
.L_12:
        /*000c*/ 	.word	0x00000000
        /*0010*/ 	.short	0x0010
        /*0012*/ 	.short	0x0068
        /*0014*/ 	.byte	0x00, 0xf5, 0x21, 0x00


	//----- nvinfo : EIATTR_KPARAM_INFO
	.align		4
.L_13:
        /*0018*/ 	.byte	0x04, 0x17
        /*001a*/ 	.short	(.L_15 - .L_14)
.L_14:
        /*001c*/ 	.word	0x00000000
        /*0020*/ 	.short	0x000f
        /*0022*/ 	.short	0x0060
        /*0024*/ 	.byte	0x00, 0xf5, 0x21, 0x00


	//----- nvinfo : EIATTR_KPARAM_INFO
	.align		4
.L_15:
        /*0028*/ 	.byte	0x04, 0x17
        /*002a*/ 	.short	(.L_17 - .L_16)
.L_16:
        /*002c*/ 	.word	0x00000000
        /*0030*/ 	.short	0x000e
        /*0032*/ 	.short	0x0058
        /*0034*/ 	.byte	0x00, 0xf5, 0x21, 0x00


	//----- nvinfo : EIATTR_KPARAM_INFO
	.align		4
.L_17:
        /*0038*/ 	.byte	0x04, 0x17
        /*003a*/ 	.short	(.L_19 - .L_18)
.L_18:
        /*003c*/ 	.word	0x00000000
        /*0040*/ 	.short	0x000d
        /*0042*/ 	.short	0x0050
        /*0044*/ 	.byte	0x00, 0xf5, 0x21, 0x00


	//----- nvinfo : EIATTR_KPARAM_INFO
	.align		4
.L_19:
        /*0048*/ 	.byte	0x04, 0x17
        /*004a*/ 	.short	(.L_21 - .L_20)
.L_20:
        /*004c*/ 	.word	0x00000000
        /*0050*/ 	.short	0x000c
        /*0052*/ 	.short	0x0048
        /*0054*/ 	.byte	0x00, 0xf5, 0x21, 0x00


	//----- nvinfo : EIATTR_KPARAM_INFO
	.align		4
.L_21:
        /*0058*/ 	.byte	0x04, 0x17
        /*005a*/ 	.short	(.L_23 - .L_22)
.L_22:
        /*005c*/ 	.word	0x00000000
        /*0060*/ 	.short	0x000b
        /*0062*/ 	.short	0x0040
        /*0064*/ 	.byte	0x00, 0xf5, 0x21, 0x00


	//----- nvinfo : EIATTR_KPARAM_INFO
	.align		4
.L_23:
        /*0068*/ 	.byte	0x04, 0x17
        /*006a*/ 	.short	(.L_25 - .L_24)
.L_24:
        /*006c*/ 	.word	0x00000000
        /*0070*/ 	.short	0x000a
        /*0072*/ 	.short	0x0038
        /*0074*/ 	.byte	0x00, 0xf5, 0x21, 0x00


	//----- nvinfo : EIATTR_KPARAM_INFO
	.align		4
.L_25:
        /*0078*/ 	.byte	0x04, 0x17
        /*007a*/ 	.short	(.L_27 - .L_26)
.L_26:
        /*007c*/ 	.word	0x00000000
        /*0080*/ 	.short	0x0009
        /*0082*/ 	.short	0x0030
        /*0084*/ 	.byte	0x00, 0xf5, 0x21, 0x00


	//----- nvinfo : EIATTR_KPARAM_INFO
	.align		4
.L_27:
        /*0088*/ 	.byte	0x04, 0x17
        /*008a*/ 	.short	(.L_29 - .L_28)
.L_28:
        /*008c*/ 	.word	0x00000000
        /*0090*/ 	.short	0x0008
        /*0092*/ 	.short	0x0028
        /*0094*/ 	.byte	0x00, 0xf0, 0x11, 0x00


	//----- nvinfo : EIATTR_KPARAM_INFO
	.align		4
.L_29:
        /*0098*/ 	.byte	0x04, 0x17
        /*009a*/ 	.short	(.L_31 - .L_30)
.L_30:
        /*009c*/ 	.word	0x00000000
        /*00a0*/ 	.short	0x0007
        /*00a2*/ 	.short	0x0024
        /*00a4*/ 	.byte	0x00, 0xf0, 0x11, 0x00


	//----- nvinfo : EIATTR_KPARAM_INFO
	.align		4
.L_31:
        /*00a8*/ 	.byte	0x04, 0x17
        /*00aa*/ 	.short	(.L_33 - .L_32)
.L_32:
        /*00ac*/ 	.word	0x00000000
        /*00b0*/ 	.short	0x0006
        /*00b2*/ 	.short	0x0020
        /*00b4*/ 	.byte	0x00, 0xf0, 0x11, 0x00


	//----- nvinfo : EIATTR_KPARAM_INFO
	.align		4
.L_33:
        /*00b8*/ 	.byte	0x04, 0x17
        /*00ba*/ 	.short	(.L_35 - .L_34)
.L_34:
        /*00bc*/ 	.word	0x00000000
        /*00c0*/ 	.short	0x0005
        /*00c2*/ 	.short	0x001c
        /*00c4*/ 	.byte	0x00, 0xf0, 0x11, 0x00


	//----- nvinfo : EIATTR_KPARAM_INFO
	.align		4
.L_35:
        /*00c8*/ 	.byte	0x04, 0x17
        /*00ca*/ 	.short	(.L_37 - .L_36)
.L_36:
        /*00cc*/ 	.word	0x00000000
        /*00d0*/ 	.short	0x0004
        /*00d2*/ 	.short	0x0018
        /*00d4*/ 	.byte	0x00, 0xf0, 0x11, 0x00


	//----- nvinfo : EIATTR_KPARAM_INFO
	.align		4
.L_37:
        /*00d8*/ 	.byte	0x04, 0x17
        /*00da*/ 	.short	(.L_39 - .L_38)
.L_38:
        /*00dc*/ 	.word	0x00000000
        /*00e0*/ 	.short	0x0003
        /*00e2*/ 	.short	0x0010
        /*00e4*/ 	.byte	0x00, 0xf5, 0x21, 0x00


	//----- nvinfo : EIATTR_KPARAM_INFO
	.align		4
.L_39:
        /*00e8*/ 	.byte	0x04, 0x17
        /*00ea*/ 	.short	(.L_41 - .L_40)
.L_40:
        /*00ec*/ 	.word	0x00000000
        /*00f0*/ 	.short	0x0002
        /*00f2*/ 	.short	0x0008
        /*00f4*/ 	.byte	0x00, 0xf0, 0x11, 0x00


	//----- nvinfo : EIATTR_KPARAM_INFO
	.align		4
.L_41:
        /*00f8*/ 	.byte	0x04, 0x17
        /*00fa*/ 	.short	(.L_43 - .L_42)
.L_42:
        /*00fc*/ 	.word	0x00000000
        /*0100*/ 	.short	0x0001
        /*0102*/ 	.short	0x0004
        /*0104*/ 	.byte	0x00, 0xf0, 0x11, 0x00


	//----- nvinfo : EIATTR_KPARAM_INFO
	.align		4
.L_43:
        /*0108*/ 	.byte	0x04, 0x17
        /*010a*/ 	.short	(.L_45 - .L_44)
.L_44:
        /*010c*/ 	.word	0x00000000
        /*0110*/ 	.short	0x0000
        /*0112*/ 	.short	0x0000
        /*0114*/ 	.byte	0x00, 0xf0, 0x11, 0x00


	//----- nvinfo : EIATTR_SPARSE_MMA_MASK
	.align		4
.L_45:
        /*0118*/ 	.byte	0x03, 0x50
        /*011a*/ 	.short	0x0000


	//----- nvinfo : EIATTR_MAXREG_COUNT
	.align		4
        /*011c*/ 	.byte	0x03, 0x1b
        /*011e*/ 	.short	0x00ff


	//----- nvinfo : EIATTR_NUM_BARRIERS
	.align		4
        /*0120*/ 	.byte	0x02, 0x4c
        /*0122*/ 	.byte	0x01
	.zero		1


	//----- nvinfo : EIATTR_MERCURY_ISA_VERSION
	.align		4
        /*0124*/ 	.byte	0x03, 0x5f
        /*0126*/ 	.short	0x0101


	//----- nvinfo : EIATTR_VRC_CTA_INIT_COUNT
	.align		4
        /*0128*/ 	.byte	0x02, 0x4a
	.zero		1
	.zero		1


	//----- nvinfo : EIATTR_EXIT_INSTR_OFFSETS
	.align		4
        /*012c*/ 	.byte	0x04, 0x1c
        /*012e*/ 	.short	(.L_47 - .L_46)


	//   ....[0]....
.L_46:
        /*0130*/ 	.word	0x000002d0


	//   ....[1]....
        /*0134*/ 	.word	0x000004d0


	//   ....[2]....
        /*0138*/ 	.word	0x000067f0


	//----- nvinfo : EIATTR_CRS_STACK_SIZE
	.align		4
.L_47:
        /*013c*/ 	.byte	0x04, 0x1e
        /*013e*/ 	.short	(.L_49 - .L_48)
.L_48:
        /*0140*/ 	.word	0x00000000


	//----- nvinfo : EIATTR_CBANK_PARAM_SIZE
	.align		4
.L_49:
        /*0144*/ 	.byte	0x03, 0x19
        /*0146*/ 	.short	0x0070


	//----- nvinfo : EIATTR_PARAM_CBANK
	.align		4
        /*0148*/ 	.byte	0x04, 0x0a
        /*014a*/ 	.short	(.L_51 - .L_50)
	.align		4
.L_50:
        /*014c*/ 	.word	index@(.nv.constant0.rkf45_kernel)
        /*0150*/ 	.short	0x0380
        /*0152*/ 	.short	0x0070


	//----- nvinfo : EIATTR_SW_WAR
	.align		4
.L_51:
        /*0154*/ 	.byte	0x04, 0x36
        /*0156*/ 	.short	(.L_53 - .L_52)
.L_52:
        /*0158*/ 	.word	0x00000008
.L_53:


//--------------------- .nv.callgraph             --------------------------
	.section	.nv.callgraph,"",@"SHT_CUDA_CALLGRAPH"
	.align	4
	.sectionentsize	8
	.align		4
        /*0000*/ 	.word	0x00000000
	.align		4
        /*0004*/ 	.word	0xffffffff
	.align		4
        /*0008*/ 	.word	0x00000000
	.align		4
        /*000c*/ 	.word	0xfffffffe
	.align		4
        /*0010*/ 	.word	0x00000000
	.align		4
        /*0014*/ 	.word	0xfffffffd
	.align		4
        /*0018*/ 	.word	0x00000000
	.align		4
        /*001c*/ 	.word	0xfffffffc


//--------------------- .text.rkf45_kernel        --------------------------
	.section	.text.rkf45_kernel,"ax",@progbits
	.align	128
        .global         rkf45_kernel
        .type           rkf45_kernel,@function
        .size           rkf45_kernel,(.L_x_106 - rkf45_kernel)
        .other          rkf45_kernel,@"STO_CUDA_ENTRY STV_DEFAULT"
rkf45_kernel:
.text.rkf45_kernel:
[----:B------:R-:W-:Y:S01]  /*0000*/  LDC R1, c[0x0][0x37c] ;  /* 0x0000df00ff017b82 */ /* 0x000fe20000000800 */
[----:B------:R-:W0:Y:S01]  /*0010*/  S2R R6, SR_TID.X ;  /* 0x0000000000067919 */ /* 0x000e220000002100 */
[----:B------:R-:W1:Y:S01]  /*0020*/  LDCU UR4, c[0x0][0x380] ;  /* 0x00007000ff0477ac */ /* 0x000e620008000800 */
[----:B------:R-:W-:Y:S01]  /*0030*/  BSSY.RECONVERGENT B0, `(.L_x_0) ;  /* 0x000001f000007945 */ /* 0x000fe20003800200 */
[----:B------:R-:W0:Y:S01]  /*0040*/  S2R R7, SR_TID.Y ;  /* 0x0000000000077919 */ /* 0x000e220000002200 */
[----:B-1----:R-:W-:Y:S02]  /*0050*/  MOV R0, UR4 ;  /* 0x0000000400007c02 */ /* 0x002fe40008000f00 */
[----:B0-----:R-:W-:-:S13]  /*0060*/  LOP3.LUT P0, RZ, R6, R7, RZ, 0xfc, !PT ;  /* 0x0000000706ff7212 */ /* 0x001fda000780fcff */
[----:B------:R-:W-:Y:S05]  /*0070*/  @P0 BRA `(.L_x_1) ;  /* 0x0000000000680947 */ /* 0x000fea0003800000 */
[----:B------:R-:W0:Y:S01]  /*0080*/  LDC R5, c[0x0][0x39c] ;  /* 0x0000e700ff057b82 */ /* 0x000e220000000800 */
[----:B------:R-:W1:Y:S01]  /*0090*/  LDCU UR4, c[0x0][0x360] ;  /* 0x00006c00ff0477ac */ /* 0x000e620008000800 */
[----:B------:R-:W1:Y:S02]  /*00a0*/  LDCU UR5, c[0x0][0x364] ;  /* 0x00006c80ff0577ac */ /* 0x000e640008000800 */
[----:B-1----:R-:W-:Y:S01]  /*00b0*/  UIMAD UR4, UR4, UR5, URZ ;  /* 0x00000005040472a4 */ /* 0x002fe2000f8e02ff */
[----:B0-----:R-:W0:Y:S03]  /*00c0*/  I2F.U32.RP R4, R5 ;  /* 0x0000000500047306 */ /* 0x001e260000209000 */
[----:B------:R-:W1:Y:S01]  /*00d0*/  S2UR UR5, SR_CgaCtaId ;  /* 0x00000000000579c3 */ /* 0x000e620000008800 */
[----:B------:R-:W-:-:S04]  /*00e0*/  ISETP.NE.U32.AND P2, PT, R5, RZ, PT ;  /* 0x000000ff0500720c */ /* 0x000fc80003f45070 */
[----:B0-----:R-:W0:Y:S02]  /*00f0*/  MUFU.RCP R4, R4 ;  /* 0x0000000400047308 */ /* 0x001e240000001000 */
[----:B0-----:R-:W-:-:S06]  /*0100*/  IADD3 R2, PT, PT, R4, 0xffffffe, RZ ;  /* 0x0ffffffe04027810 */ /* 0x001fcc0007ffe0ff */
[----:B------:R0:W2:Y:S02]  /*0110*/  F2I.FTZ.U32.TRUNC.NTZ R3, R2 ;  /* 0x0000000200037305 */ /* 0x0000a4000021f000 */
[----:B0-----:R-:W-:Y:S01]  /*0120*/  HFMA2 R2, -RZ, RZ, 0, 0 ;  /* 0x00000000ff027431 */ /* 0x001fe200000001ff */
[----:B--2---:R-:W-:-:S05]  /*0130*/  IADD3 R8, PT, PT, RZ, -R3, RZ ;  /* 0x80000003ff087210 */ /* 0x004fca0007ffe0ff */
[----:B------:R-:W-:-:S04]  /*0140*/  IMAD R9, R8, R5, RZ ;  /* 0x0000000508097224 */ /* 0x000fc800078e02ff */
[----:B------:R-:W-:-:S06]  /*0150*/  IMAD.HI.U32 R3, R3, R9, R2 ;  /* 0x0000000903037227 */ /* 0x000fcc00078e0002 */
[----:B------:R-:W-:-:S05]  /*0160*/  IMAD.HI.U32 R3, R3, UR4, RZ ;  /* 0x0000000403037c27 */ /* 0x000fca000f8e00ff */
[----:B------:R-:W-:-:S05]  /*0170*/  IADD3 R4, PT, PT, -R3, RZ, RZ ;  /* 0x000000ff03047210 */ /* 0x000fca0007ffe1ff */
[----:B------:R-:W-:Y:S01]  /*0180*/  IMAD R2, R5, R4, UR4 ;  /* 0x0000000405027e24 */ /* 0x000fe2000f8e0204 */
[----:B------:R-:W-:Y:S02]  /*0190*/  UMOV UR4, 0x400 ;  /* 0x0000040000047882 */ /* 0x000fe40000000000 */
[----:B-1----:R-:W-:Y:S02]  /*01a0*/  ULEA UR4, UR5, UR4, 0x18 ;  /* 0x0000000405047291 */ /* 0x002fe4000f8ec0ff */
[----:B------:R-:W-:-:S13]  /*01b0*/  ISETP.GE.U32.AND P0, PT, R2, R5, PT ;  /* 0x000000050200720c */ /* 0x000fda0003f06070 */
[-C--:B------:R-:W-:Y:S02]  /*01c0*/  @P0 IADD3 R2, PT, PT, R2, -R5.reuse, RZ ;  /* 0x8000000502020210 */ /* 0x080fe40007ffe0ff */
[----:B------:R-:W-:Y:S02]  /*01d0*/  @P0 IADD3 R3, PT, PT, R3, 0x1, RZ ;  /* 0x0000000103030810 */ /* 0x000fe40007ffe0ff */
[----:B------:R-:W-:-:S13]  /*01e0*/  ISETP.GE.U32.AND P1, PT, R2, R5, PT ;  /* 0x000000050200720c */ /* 0x000fda0003f26070 */
[----:B------:R-:W-:Y:S02]  /*01f0*/  @P1 IADD3 R3, PT, PT, R3, 0x1, RZ ;  /* 0x0000000103031810 */ /* 0x000fe40007ffe0ff */
[----:B------:R-:W-:-:S05]  /*0200*/  @!P2 LOP3.LUT R3, RZ, R5, RZ, 0x33, !PT ;  /* 0x00000005ff03a212 */ /* 0x000fca00078e33ff */
[----:B------:R0:W-:Y:S02]  /*0210*/  STS [UR4], R3 ;  /* 0x00000003ff007988 */ /* 0x0001e40008000804 */
.L_x_1:
[----:B------:R-:W-:Y:S05]  /*0220*/  BSYNC.RECONVERGENT B0 ;  /* 0x0000000000007941 */ /* 0x000fea0003800200 */
.L_x_0:
[----:B------:R-:W1:Y:S08]  /*0230*/  S2UR UR5, SR_CgaCtaId ;  /* 0x00000000000579c3 */ /* 0x000e700000008800 */
[----:B------:R-:W-:Y:S06]  /*0240*/  BAR.SYNC.DEFER_BLOCKING 0x0 ;  /* 0x0000000000007b1d */ /* 0x000fec0000010000 */
[----:B------:R-:W-:Y:S01]  /*0250*/  UMOV UR4, 0x400 ;  /* 0x0000040000047882 */ /* 0x000fe20000000000 */
[----:B------:R-:W0:Y:S01]  /*0260*/  LDCU UR8, c[0x0][0x39c] ;  /* 0x00007380ff0877ac */ /* 0x000e220008000800 */
[----:B-1----:R-:W-:-:S09]  /*0270*/  ULEA UR4, UR5, UR4, 0x18 ;  /* 0x0000000405047291 */ /* 0x002fd2000f8ec0ff */
[----:B------:R-:W0:Y:S02]  /*0280*/  LDS R5, [UR4] ;  /* 0x00000004ff057984 */ /* 0x000e240008000800 */
[----:B------:R-:W1:Y:S02]  /*0290*/  LDCU UR4, c[0x0][0x360] ;  /* 0x00006c00ff0477ac */ /* 0x000e640008000800 */
[----:B-1----:R-:W-:Y:S02]  /*02a0*/  IMAD R4, R7, UR4, R6 ;  /* 0x0000000407047c24 */ /* 0x002fe4000f8e0206 */
[----:B0-----:R-:W-:-:S05]  /*02b0*/  IMAD R3, R5, UR8, RZ ;  /* 0x0000000805037c24 */ /* 0x001fca000f8e02ff */
[----:B------:R-:W-:-:S13]  /*02c0*/  ISETP.GE.AND P0, PT, R4, R3, PT ;  /* 0x000000030400720c */ /* 0x000fda0003f06270 */
[----:B------:R-:W-:Y:S05]  /*02d0*/  @P0 EXIT ;  /* 0x000000000000094d */ /* 0x000fea0003800000 */
[----:B------:R-:W-:Y:S01]  /*02e0*/  MOV R2, UR8 ;  /* 0x0000000800027c02 */ /* 0x000fe20008000f00 */
[----:B------:R-:W0:Y:S01]  /*02f0*/  S2UR UR4, SR_CTAID.Y ;  /* 0x00000000000479c3 */ /* 0x000e220000002600 */
[----:B------:R-:W-:Y:S01]  /*0300*/  IABS R10, R4 ;  /* 0x00000004000a7213 */ /* 0x000fe20000000000 */
[----:B------:R-:W0:Y:S01]  /*0310*/  LDCU UR5, c[0x0][0x370] ;  /* 0x00006e00ff0577ac */ /* 0x000e220008000800 */
[----:B------:R-:W-:Y:S02]  /*0320*/  IABS R7, R2 ;  /* 0x0000000200077213 */ /* 0x000fe40000000000 */
[----:B------:R-:W-:Y:S01]  /*0330*/  LOP3.LUT R12, RZ, UR8, RZ, 0x33, !PT ;  /* 0x00000008ff0c7c12 */ /* 0x000fe2000f8e33ff */
[----:B------:R-:W1:Y:S01]  /*0340*/  LDCU UR6, c[0x0][0x398] ;  /* 0x00007300ff0677ac */ /* 0x000e620008000800 */
[----:B------:R-:W2:Y:S08]  /*0350*/  I2F.RP R6, R7 ;  /* 0x0000000700067306 */ /* 0x000eb00000209400 */
[----:B--2---:R-:W2:Y:S01]  /*0360*/  MUFU.RCP R6, R6 ;  /* 0x0000000600067308 */ /* 0x004ea20000001000 */
[----:B0-----:R-:W-:Y:S01]  /*0370*/  UIMAD UR4, UR4, UR5, UR4 ;  /* 0x00000005040472a4 */ /* 0x001fe2000f8e0204 */
[----:B--2---:R-:W-:-:S06]  /*0380*/  IADD3 R2, PT, PT, R6, 0xffffffe, RZ ;  /* 0x0ffffffe06027810 */ /* 0x004fcc0007ffe0ff */
[----:B------:R0:W2:Y:S02]  /*0390*/  F2I.FTZ.U32.TRUNC.NTZ R3, R2 ;  /* 0x0000000200037305 */ /* 0x0000a4000021f000 */
[----:B0-----:R-:W-:Y:S02]  /*03a0*/  MOV R2, RZ ;  /* 0x000000ff00027202 */ /* 0x001fe40000000f00 */
[----:B--2---:R-:W-:-:S05]  /*03b0*/  IADD3 R8, PT, PT, RZ, -R3, RZ ;  /* 0x80000003ff087210 */ /* 0x004fca0007ffe0ff */
[----:B------:R-:W-:-:S04]  /*03c0*/  IMAD R9, R8, R7, RZ ;  /* 0x0000000708097224 */ /* 0x000fc800078e02ff */
[----:B------:R-:W-:Y:S01]  /*03d0*/  IMAD.HI.U32 R3, R3, R9, R2 ;  /* 0x0000000903037227 */ /* 0x000fe200078e0002 */
[----:B------:R-:W-:-:S04]  /*03e0*/  LOP3.LUT R2, R4, UR8, RZ, 0x3c, !PT ;  /* 0x0000000804027c12 */ /* 0x000fc8000f8e3cff */
[----:B------:R-:W-:Y:S01]  /*03f0*/  ISETP.GE.AND P0, PT, R2, RZ, PT ;  /* 0x000000ff0200720c */ /* 0x000fe20003f06270 */
[----:B------:R-:W-:-:S05]  /*0400*/  IMAD.HI.U32 R3, R3, R10, RZ ;  /* 0x0000000a03037227 */ /* 0x000fca00078e00ff */
[----:B------:R-:W-:-:S05]  /*0410*/  IADD3 R6, PT, PT, -R3, RZ, RZ ;  /* 0x000000ff03067210 */ /* 0x000fca0007ffe1ff */
[----:B------:R-:W-:-:S05]  /*0420*/  IMAD R10, R7, R6, R10 ;  /* 0x00000006070a7224 */ /* 0x000fca00078e020a */
[----:B------:R-:W-:-:S13]  /*0430*/  ISETP.GT.U32.AND P2, PT, R7, R10, PT ;  /* 0x0000000a0700720c */ /* 0x000fda0003f44070 */
[-C--:B------:R-:W-:Y:S02]  /*0440*/  @!P2 IADD3 R10, PT, PT, R10, -R7.reuse, RZ ;  /* 0x800000070a0aa210 */ /* 0x080fe40007ffe0ff */
[----:B------:R-:W-:Y:S02]  /*0450*/  @!P2 IADD3 R3, PT, PT, R3, 0x1, RZ ;  /* 0x000000010303a810 */ /* 0x000fe40007ffe0ff */
[----:B------:R-:W-:-:S13]  /*0460*/  ISETP.GE.U32.AND P1, PT, R10, R7, PT ;  /* 0x000000070a00720c */ /* 0x000fda0003f26070 */
[----:B------:R-:W-:Y:S02]  /*0470*/  @P1 IADD3 R3, PT, PT, R3, 0x1, RZ ;  /* 0x0000000103031810 */ /* 0x000fe40007ffe0ff */
[----:B------:R-:W-:Y:S02]  /*0480*/  ISETP.NE.AND P1, PT, RZ, UR8, PT ;  /* 0x00000008ff007c0c */ /* 0x000fe4000bf25270 */
[----:B------:R-:W-:-:S04]  /*0490*/  @!P0 IADD3 R3, PT, PT, -R3, RZ, RZ ;  /* 0x000000ff03038210 */ /* 0x000fc80007ffe1ff */
[----:B------:R-:W-:-:S05]  /*04a0*/  SEL R2, R12, R3, !P1 ;  /* 0x000000030c027207 */ /* 0x000fca0004800000 */
[----:B------:R-:W-:-:S05]  /*04b0*/  IMAD R2, R5, UR4, R2 ;  /* 0x0000000405027c24 */ /* 0x000fca000f8e0202 */
[----:B-1----:R-:W-:-:S13]  /*04c0*/  ISETP.GT.AND P0, PT, R2, UR6, PT ;  /* 0x0000000602007c0c */ /* 0x002fda000bf04270 */
[----:B------:R-:W-:Y:S05]  /*04d0*/  @P0 EXIT ;  /* 0x000000000000094d */ /* 0x000fea0003800000 */
[----:B------:R-:W-:Y:S01]  /*04e0*/  ISETP.GE.AND P2, PT, R4, RZ, PT ;  /* 0x000000ff0400720c */ /* 0x000fe20003f46270 */
[----:B------:R-:W0:Y:S01]  /*04f0*/  LDC.64 R8, c[0x0][0x390] ;  /* 0x0000e400ff087b82 */ /* 0x000e220000000a00 */
[-C--:B------:R-:W-:Y:S01]  /*0500*/  ISETP.GT.U32.AND P0, PT, R7, R10.reuse, PT ;  /* 0x0000000a0700720c */ /* 0x080fe20003f04070 */
[----:B------:R-:W1:Y:S01]  /*0510*/  LDCU.64 UR6, c[0x0][0x358] ;  /* 0x00006b00ff0677ac */ /* 0x000e620008000a00 */
[----:B------:R-:W-:Y:S01]  /*0520*/  IADD3 R3, PT, PT, R10, -R7, RZ ;  /* 0x800000070a037210 */ /* 0x000fe20007ffe0ff */
[----:B------:R-:W2:Y:S03]  /*0530*/  LDCU UR5, c[0x0][0x3a8] ;  /* 0x00007500ff0577ac */ /* 0x000ea60008000800 */
[----:B------:R-:W-:Y:S01]  /*0540*/  SEL R3, R3, R10, !P0 ;  /* 0x0000000a03037207 */ /* 0x000fe20004000000 */
[----:B------:R-:W1:Y:S01]  /*0550*/  LDC.64 R6, c[0x0][0x3e0] ;  /* 0x0000f800ff067b82 */ /* 0x000e620000000a00 */
[----:B------:R-:W3:Y:S03]  /*0560*/  LDCU UR9, c[0x0][0x388] ;  /* 0x00007100ff0977ac */ /* 0x000ee60008000800 */
[----:B------:R-:W-:-:S04]  /*0570*/  @!P2 IADD3 R3, PT, PT, -R3, RZ, RZ ;  /* 0x000000ff0303a210 */ /* 0x000fc80007ffe1ff */
[----:B------:R-:W-:Y:S01]  /*0580*/  SEL R3, R12, R3, !P1 ;  /* 0x000000030c037207 */ /* 0x000fe20004800000 */
[----:B------:R-:W4:Y:S04]  /*0590*/  LDC.64 R18, c[0x0][0x3d0] ;  /* 0x0000f400ff127b82 */ /* 0x000f280000000a00 */
[----:B------:R-:W-:-:S04]  /*05a0*/  IMAD R5, R2, UR8, R3 ;  /* 0x0000000802057c24 */ /* 0x000fc8000f8e0203 */
[----:B0-----:R-:W-:Y:S01]  /*05b0*/  IMAD.WIDE R8, R5, 0x4, R8 ;  /* 0x0000000405087825 */ /* 0x001fe200078e0208 */
[----:B--2---:R-:W-:Y:S01]  /*05c0*/  UIMAD UR4, UR8, UR5, URZ ;  /* 0x00000005080472a4 */ /* 0x004fe2000f8e02ff */
[----:B------:R-:W0:Y:S01]  /*05d0*/  LDC R12, c[0x0][0x3a4] ;  /* 0x0000e900ff0c7b82 */ /* 0x000e220000000800 */
[----:B-1----:R1:W-:Y:S04]  /*05e0*/  STG.E desc[UR6][R6.64], RZ ;  /* 0x000000ff06007986 */ /* 0x0023e8000c101906 */
[----:B------:R-:W2:Y:S01]  /*05f0*/  LDG.E R9, desc[UR6][R8.64] ;  /* 0x0000000608097981 */ /* 0x000ea2000c1e1900 */
[----:B------:R-:W-:-:S04]  /*0600*/  IMAD R4, R2, UR4, RZ ;  /* 0x0000000402047c24 */ /* 0x000fc8000f8e02ff */
[----:B------:R-:W5:Y:S01]  /*0610*/  LDCU UR4, c[0x0][0x380] ;  /* 0x00007000ff0477ac */ /* 0x000f620008000800 */
[----:B---3--:R-:W-:Y:S01]  /*0620*/  I2FP.F32.S32 R5, UR9 ;  /* 0x0000000900057c45 */ /* 0x008fe20008201400 */
[----:B----4-:R-:W-:-:S04]  /*0630*/  IMAD.WIDE R18, R4, 0x4, R18 ;  /* 0x0000000404127825 */ /* 0x010fc800078e0212 */
[----:B-1----:R-:W-:Y:S02]  /*0640*/  HFMA2 R7, -RZ, RZ, 0, 0 ;  /* 0x00000000ff077431 */ /* 0x002fe400000001ff */
[----:B------:R-:W-:Y:S01]  /*0650*/  IMAD.WIDE.U32 R10, R3, 0x4, R18 ;  /* 0x00000004030a7825 */ /* 0x000fe200078e0012 */
[----:B0-----:R-:W-:Y:S02]  /*0660*/  VIMNMX R6, PT, PT, R12, UR5, PT ;  /* 0x000000050c067c48 */ /* 0x001fe4000bfe0100 */
[----:B-----5:R-:W-:-:S04]  /*0670*/  FSETP.GT.AND P0, PT, R5, UR4, PT ;  /* 0x0000000405007c0b */ /* 0x020fc8000bf04000 */
[----:B------:R-:W-:Y:S01]  /*0680*/  ISETP.LT.OR P0, PT, R6, 0x1, !P0 ;  /* 0x000000010600780c */ /* 0x000fe20004701670 */
[----:B--2---:R0:W-:-:S12]  /*0690*/  STG.E desc[UR6][R10.64], R9 ;  /* 0x000000090a007986 */ /* 0x0041d8000c101906 */
[----:B------:R-:W-:Y:S05]  /*06a0*/  @P0 BRA `(.L_x_2) ;  /* 0x0000006000440947 */ /* 0x000fea0003800000 */
[----:B------:R-:W1:Y:S01]  /*06b0*/  LDC.64 R22, c[0x0][0x3b8] ;  /* 0x0000ee00ff167b82 */ /* 0x000e620000000a00 */
[----:B------:R-:W0:Y:S01]  /*06c0*/  LDCU UR4, c[0x0][0x384] ;  /* 0x00007080ff0477ac */ /* 0x000e220008000800 */
[----:B------:R-:W-:Y:S02]  /*06d0*/  CS2R R6, SRZ ;  /* 0x0000000000067805 */ /* 0x000fe4000001ff00 */
[----:B------:R-:W-:Y:S02]  /*06e0*/  MOV R20, R18 ;  /* 0x0000001200147202 */ /* 0x000fe40000000f00 */
[----:B------:R-:W-:Y:S01]  /*06f0*/  MOV R21, R19 ;  /* 0x0000001300157202 */ /* 0x000fe20000000f00 */
[----:B------:R-:W-:Y:S02]  /*0700*/  ULOP3.LUT UR9, UR8, 0xf, URZ, 0xc0, !UPT ;  /* 0x0000000f08097892 */ /* 0x000fe4000f8ec0ff */
[----:B------:R-:W-:Y:S02]  /*0710*/  ULOP3.LUT UR10, UR8, 0x7, URZ, 0xc0, !UPT ;  /* 0x00000007080a7892 */ /* 0x000fe4000f8ec0ff */
[----:B------:R-:W-:Y:S01]  /*0720*/  ULOP3.LUT UR11, UR8, 0x3, URZ, 0xc0, !UPT ;  /* 0x00000003080b7892 */ /* 0x000fe2000f8ec0ff */
[----:B0-----:R-:W-:Y:S01]  /*0730*/  MOV R9, UR4 ;  /* 0x0000000400097c02 */ /* 0x001fe20008000f00 */
[----:B-1----:R-:W-:-:S10]  /*0740*/  IMAD.WIDE.U32 R22, R3, 0x4, R22 ;  /* 0x0000000403167825 */ /* 0x002fd400078e0016 */
.L_x_91:
[----:B------:R-:W-:Y:S05]  /*0750*/  WARPSYNC.ALL ;  /* 0x0000000000007948 */ /* 0x000fea0003800000 */
[----:B------:R-:W-:Y:S06]  /*0760*/  BAR.SYNC.DEFER_BLOCKING 0x0 ;  /* 0x0000000000007b1d */ /* 0x000fec0000010000 */
[----:B01----:R-:W2:Y:S04]  /*0770*/  LDG.E R11, desc[UR6][R22.64] ;  /* 0x00000006160b7981 */ /* 0x003ea8000c1e1900 */
[----:B------:R-:W2:Y:S01]  /*0780*/  LDG.E R8, desc[UR6][R22.64+0x4] ;  /* 0x0000040616087981 */ /* 0x000ea2000c1e1900 */
[----:B------:R-:W-:Y:S01]  /*0790*/  BSSY.RECONVERGENT B1, `(.L_x_3) ;  /* 0x00000c1000017945 */ /* 0x000fe20003800200 */
[----:B------:R-:W-:-:S02]  /*07a0*/  IADD3 R6, PT, PT, R6, 0x1, RZ ;  /* 0x0000000106067810 */ /* 0x000fc40007ffe0ff */
[----:B------:R-:W-:Y:S02]  /*07b0*/  MOV R10, RZ ;  /* 0x000000ff000a7202 */ /* 0x000fe40000000f00 */
[----:B--2---:R-:W-:-:S13]  /*07c0*/  ISETP.GE.AND P0, PT, R11, R8, PT ;  /* 0x000000080b00720c */ /* 0x004fda0003f06270 */
[----:B------:R-:W-:Y:S05]  /*07d0*/  @P0 BRA `(.L_x_4) ;  /* 0x0000000800f00947 */ /* 0x000fea0003800000 */
[----:B------:R-:W0:Y:S02]  /*07e0*/  LDC.64 R12, c[0x0][0x3c8] ;  /* 0x0000f200ff0c7b82 */ /* 0x000e240000000a00 */
[----:B0-----:R-:W-:-:S06]  /*07f0*/  IMAD.WIDE R12, R11, 0x4, R12 ;  /* 0x000000040b0c7825 */ /* 0x001fcc00078e020c */
[----:B------:R0:W5:Y:S01]  /*0800*/  LDG.E R12, desc[UR6][R12.64] ;  /* 0x000000060c0c7981 */ /* 0x000162000c1e1900 */
[----:B------:R-:W-:-:S07]  /*0810*/  HFMA2 R10, -RZ, RZ, 0, 0 ;  /* 0x00000000ff0a7431 */ /* 0x000fce00000001ff */
.L_x_14:
[----:B------:R-:W1:Y:S08]  /*0820*/  LDC.64 R16, c[0x0][0x3c8] ;  /* 0x0000f200ff107b82 */ /* 0x000e700000000a00 */
[----:B------:R-:W2:Y:S01]  /*0830*/  LDC.64 R14, c[0x0][0x3b0] ;  /* 0x0000ec00ff0e7b82 */ /* 0x000ea20000000a00 */
[----:B-1----:R-:W-:-:S06]  /*0840*/  IMAD.WIDE R16, R11, 0x4, R16 ;  /* 0x000000040b107825 */ /* 0x002fcc00078e0210 */
[----:B------:R-:W3:Y:S01]  /*0850*/  LDG.E R17, desc[UR6][R16.64+0x4] ;  /* 0x0000040610117981 */ /* 0x000ee2000c1e1900 */
[----:B--2---:R-:W-:-:S05]  /*0860*/  IMAD.WIDE R14, R11, 0x4, R14 ;  /* 0x000000040b0e7825 */ /* 0x004fca00078e020e */
[----:B0----5:R0:W5:Y:S01]  /*0870*/  LDG.E R13, desc[UR6][R14.64] ;  /* 0x000000060e0d7981 */ /* 0x021162000c1e1900 */
[----:B------:R-:W-:Y:S01]  /*0880*/  IADD3 R11, PT, PT, R11, 0x1, RZ ;  /* 0x000000010b0b7810 */ /* 0x000fe20007ffe0ff */
[----:B------:R-:W-:Y:S01]  /*0890*/  BSSY.RECONVERGENT B0, `(.L_x_5) ;  /* 0x00000ae000007945 */ /* 0x000fe20003800200 */
[----:B------:R-:W-:Y:S02]  /*08a0*/  MOV R24, R12 ;  /* 0x0000000c00187202 */ /* 0x000fe40000000f00 */
[----:B------:R-:W-:Y:S02]  /*08b0*/  ISETP.GE.AND P0, PT, R11, R8, PT ;  /* 0x000000080b00720c */ /* 0x000fe40003f06270 */
[-C--:B---3--:R-:W-:Y:S02]  /*08c0*/  ISETP.GE.AND P1, PT, R12, R17.reuse, PT ;  /* 0x000000110c00720c */ /* 0x088fe40003f26270 */
[----:B------:R-:W-:-:S11]  /*08d0*/  MOV R12, R17 ;  /* 0x00000011000c7202 */ /* 0x000fd60000000f00 */
[----:B0-----:R-:W-:Y:S05]  /*08e0*/  @P1 BRA `(.L_x_6) ;  /* 0x0000000800a01947 */ /* 0x001fea0003800000 */
[----:B------:R-:W-:Y:S01]  /*08f0*/  MOV R17, R24 ;  /* 0x0000001800117202 */ /* 0x000fe20000000f00 */
[----:B------:R-:W-:Y:S03]  /*0900*/  BSSY.RECONVERGENT B2, `(.L_x_7) ;  /* 0x0000050000027945 */ /* 0x000fe60003800200 */
[----:B------:R-:W-:-:S04]  /*0910*/  VIADDMNMX R16, R17, 0x1, R12, !PT ;  /* 0x0000000111107846 */ /* 0x000fc8000780010c */
[CC--:B------:R-:W-:Y:S02]  /*0920*/  IADD3 R14, PT, PT, -R17.reuse, R16.reuse, RZ ;  /* 0x00000010110e7210 */ /* 0x0c0fe40007ffe1ff */
[----:B------:R-:W-:Y:S02]  /*0930*/  IADD3 R16, PT, PT, R17, -R16, RZ ;  /* 0x8000001011107210 */ /* 0x000fe40007ffe0ff */
[----:B------:R-:W-:Y:S02]  /*0940*/  LOP3.LUT R15, R14, 0xf, RZ, 0xc0, !PT ;  /* 0x0000000f0e0f7812 */ /* 0x000fe400078ec0ff */
[----:B------:R-:W-:Y:S02]  /*0950*/  ISETP.GT.U32.AND P2, PT, R16, -0x10, PT ;  /* 0xfffffff01000780c */ /* 0x000fe40003f44070 */
[----:B------:R-:W-:-:S11]  /*0960*/  ISETP.NE.AND P1, PT, R15, RZ, PT ;  /* 0x000000ff0f00720c */ /* 0x000fd60003f25270 */
[----:B------:R-:W-:Y:S05]  /*0970*/  @P2 BRA `(.L_x_8) ;  /* 0x0000000400202947 */ /* 0x000fea0003800000 */
[----:B------:R-:W-:-:S04]  /*0980*/  LOP3.LUT R16, R14, 0xfffffff0, RZ, 0xc0, !PT ;  /* 0xfffffff00e107812 */ /* 0x000fc800078ec0ff */
[----:B------:R-:W-:-:S07]  /*0990*/  IADD3 R16, PT, PT, -R16, RZ, RZ ;  /* 0x000000ff10107210 */ /* 0x000fce0007ffe1ff */
.L_x_9:
[----:B------:R-:W0:Y:S02]  /*09a0*/  LDC.64 R36, c[0x0][0x3c0] ;  /* 0x0000f000ff247b82 */ /* 0x000e240000000a00 */
[----:B0-----:R-:W-:-:S05]  /*09b0*/  IMAD.WIDE R36, R17, 0x4, R36 ;  /* 0x0000000411247825 */ /* 0x001fca00078e0224 */
[----:B------:R-:W2:Y:S04]  /*09c0*/  LDG.E R25, desc[UR6][R36.64] ;  /* 0x0000000624197981 */ /* 0x000ea8000c1e1900 */
[----:B------:R-:W3:Y:S04]  /*09d0*/  LDG.E R39, desc[UR6][R36.64+0x4] ;  /* 0x0000040624277981 */ /* 0x000ee8000c1e1900 */
[----:B------:R-:W4:Y:S04]  /*09e0*/  LDG.E R34, desc[UR6][R36.64+0x8] ;  /* 0x0000080624227981 */ /* 0x000f28000c1e1900 */
        /* <DEDUP_REMOVED lines=12> */
[----:B------:R-:W4:Y:S01]  /*0ab0*/  LDG.E R37, desc[UR6][R36.64+0x3c] ;  /* 0x00003c0624257981 */ /* 0x000f22000c1e1900 */
[----:B--2---:R-:W-:-:S04]  /*0ac0*/  IMAD.WIDE R24, R25, 0x4, R20 ;  /* 0x0000000419187825 */ /* 0x004fc800078e0214 */
[--C-:B---3--:R-:W-:Y:S01]  /*0ad0*/  IMAD.WIDE R38, R39, 0x4, R20.reuse ;  /* 0x0000000427267825 */ /* 0x108fe200078e0214 */
[----:B------:R0:W2:Y:S05]  /*0ae0*/  LDG.E R36, desc[UR6][R24.64] ;  /* 0x0000000618247981 */ /* 0x0000aa000c1e1900 */
[----:B------:R-:W3:Y:S01]  /*0af0*/  LDG.E R38, desc[UR6][R38.64] ;  /* 0x0000000626267981 */ /* 0x000ee2000c1e1900 */
[----:B----4-:R-:W-:-:S04]  /*0b00*/  IMAD.WIDE R40, R41, 0x4, R20 ;  /* 0x0000000429287825 */ /* 0x010fc800078e0214 */
[--C-:B0-----:R-:W-:Y:S02]  /*0b10*/  IMAD.WIDE R24, R34, 0x4, R20.reuse ;  /* 0x0000000422187825 */ /* 0x101fe400078e0214 */
[----:B------:R-:W4:Y:S04]  /*0b20*/  LDG.E R40, desc[UR6][R40.64] ;  /* 0x0000000628287981 */ /* 0x000f28000c1e1900 */
[----:B------:R0:W4:Y:S01]  /*0b30*/  LDG.E R39, desc[UR6][R24.64] ;  /* 0x0000000618277981 */ /* 0x000122000c1e1900 */
[----:B------:R-:W-:-:S06]  /*0b40*/  IMAD.WIDE R42, R43, 0x4, R20 ;  /* 0x000000042b2a7825 */ /* 0x000fcc00078e0214 */
[----:B------:R-:W4:Y:S01]  /*0b50*/  LDG.E R42, desc[UR6][R42.64] ;  /* 0x000000062a2a7981 */ /* 0x000f22000c1e1900 */
[----:B0-----:R-:W-:-:S05]  /*0b60*/  IMAD.WIDE R24, R32, 0x4, R20 ;  /* 0x0000000420187825 */ /* 0x001fca00078e0214 */
[----:B------:R0:W4:Y:S01]  /*0b70*/  LDG.E R41, desc[UR6][R24.64] ;  /* 0x0000000618297981 */ /* 0x000122000c1e1900 */
[----:B------:R-:W-:-:S06]  /*0b80*/  IMAD.WIDE R44, R45, 0x4, R20 ;  /* 0x000000042d2c7825 */ /* 0x000fcc00078e0214 */
[----:B------:R-:W4:Y:S01]  /*0b90*/  LDG.E R44, desc[UR6][R44.64] ;  /* 0x000000062c2c7981 */ /* 0x000f22000c1e1900 */
[----:B0-----:R-:W-:-:S05]  /*0ba0*/  IMAD.WIDE R24, R28, 0x4, R20 ;  /* 0x000000041c187825 */ /* 0x001fca00078e0214 */
[----:B------:R0:W4:Y:S01]  /*0bb0*/  LDG.E R43, desc[UR6][R24.64] ;  /* 0x00000006182b7981 */ /* 0x000122000c1e1900 */
[----:B------:R-:W-:-:S05]  /*0bc0*/  IMAD.WIDE R28, R29, 0x4, R20 ;  /* 0x000000041d1c7825 */ /* 0x000fca00078e0214 */
[----:B------:R1:W4:Y:S01]  /*0bd0*/  LDG.E R45, desc[UR6][R28.64] ;  /* 0x000000061c2d7981 */ /* 0x000322000c1e1900 */
[----:B0-----:R-:W-:-:S04]  /*0be0*/  IMAD.WIDE R24, R26, 0x4, R20 ;  /* 0x000000041a187825 */ /* 0x001fc800078e0214 */
[--C-:B------:R-:W-:Y:S02]  /*0bf0*/  IMAD.WIDE R26, R27, 0x4, R20.reuse ;  /* 0x000000041b1a7825 */ /* 0x100fe400078e0214 */
[----:B------:R-:W4:Y:S02]  /*0c00*/  LDG.E R24, desc[UR6][R24.64] ;  /* 0x0000000618187981 */ /* 0x000f24000c1e1900 */
[--C-:B-1----:R-:W-:Y:S02]  /*0c10*/  IMAD.WIDE R28, R30, 0x4, R20.reuse ;  /* 0x000000041e1c7825 */ /* 0x102fe400078e0214 */
[----:B------:R-:W4:Y:S02]  /*0c20*/  LDG.E R26, desc[UR6][R26.64] ;  /* 0x000000061a1a7981 */ /* 0x000f24000c1e1900 */
[--C-:B------:R-:W-:Y:S02]  /*0c30*/  IMAD.WIDE R30, R31, 0x4, R20.reuse ;  /* 0x000000041f1e7825 */ /* 0x100fe400078e0214 */
[----:B------:R-:W4:Y:S02]  /*0c40*/  LDG.E R28, desc[UR6][R28.64] ;  /* 0x000000061c1c7981 */ /* 0x000f24000c1e1900 */
[----:B------:R-:W-:-:S02]  /*0c50*/  IMAD.WIDE R32, R33, 0x4, R20 ;  /* 0x0000000421207825 */ /* 0x000fc400078e0214 */
[----:B------:R0:W4:Y:S02]  /*0c60*/  LDG.E R25, desc[UR6][R30.64] ;  /* 0x000000061e197981 */ /* 0x000124000c1e1900 */
[--C-:B------:R-:W-:Y:S02]  /*0c70*/  IMAD.WIDE R34, R35, 0x4, R20.reuse ;  /* 0x0000000423227825 */ /* 0x100fe400078e0214 */
[----:B------:R-:W4:Y:S04]  /*0c80*/  LDG.E R32, desc[UR6][R32.64] ;  /* 0x0000000620207981 */ /* 0x000f28000c1e1900 */
[----:B------:R-:W4:Y:S01]  /*0c90*/  LDG.E R34, desc[UR6][R34.64] ;  /* 0x0000000622227981 */ /* 0x000f22000c1e1900 */
[----:B0-----:R-:W-:-:S05]  /*0ca0*/  IMAD.WIDE R30, R37, 0x4, R20 ;  /* 0x00000004251e7825 */ /* 0x001fca00078e0214 */
[----:B------:R-:W4:Y:S01]  /*0cb0*/  LDG.E R37, desc[UR6][R30.64] ;  /* 0x000000061e257981 */ /* 0x000f22000c1e1900 */
[----:B------:R-:W-:-:S04]  /*0cc0*/  IADD3 R16, PT, PT, R16, 0x10, RZ ;  /* 0x0000001010107810 */ /* 0x000fc80007ffe0ff */
[----:B------:R-:W-:Y:S02]  /*0cd0*/  ISETP.NE.AND P2, PT, R16, RZ, PT ;  /* 0x000000ff1000720c */ /* 0x000fe40003f45270 */
[----:B------:R-:W-:Y:S01]  /*0ce0*/  IADD3 R17, PT, PT, R17, 0x10, RZ ;  /* 0x0000001011117810 */ /* 0x000fe20007ffe0ff */
[----:B--2--5:R-:W-:-:S04]  /*0cf0*/  FMUL R13, R36, R13 ;  /* 0x0000000d240d7220 */ /* 0x024fc80000400000 */
[----:B---3--:R-:W-:-:S04]  /*0d00*/  FMUL R38, R13, R38 ;  /* 0x000000260d267220 */ /* 0x008fc80000400000 */
[----:B----4-:R-:W-:-:S04]  /*0d10*/  FMUL R39, R38, R39 ;  /* 0x0000002726277220 */ /* 0x010fc80000400000 */
[----:B------:R-:W-:-:S04]  /*0d20*/  FMUL R40, R39, R40 ;  /* 0x0000002827287220 */ /* 0x000fc80000400000 */
        /* <DEDUP_REMOVED lines=11> */
[----:B------:R-:W-:Y:S01]  /*0de0*/  FMUL R13, R34, R37 ;  /* 0x00000025220d7220 */ /* 0x000fe20000400000 */
[----:B------:R-:W-:Y:S06]  /*0df0*/  @P2 BRA `(.L_x_9) ;  /* 0xfffffff800e82947 */ /* 0x000fec000383ffff */
.L_x_8:
[----:B------:R-:W-:Y:S05]  /*0e00*/  BSYNC.RECONVERGENT B2 ;  /* 0x0000000000027941 */ /* 0x000fea0003800200 */
.L_x_7:
[----:B------:R-:W-:Y:S05]  /*0e10*/  @!P1 BRA `(.L_x_6) ;  /* 0x0000000400549947 */ /* 0x000fea0003800000 */
[----:B------:R-:W-:Y:S01]  /*0e20*/  ISETP.GE.U32.AND P1, PT, R15, 0x8, PT ;  /* 0x000000080f00780c */ /* 0x000fe20003f26070 */
[----:B------:R-:W-:Y:S01]  /*0e30*/  BSSY.RECONVERGENT B2, `(.L_x_10) ;  /* 0x0000027000027945 */ /* 0x000fe20003800200 */
[----:B------:R-:W-:-:S04]  /*0e40*/  LOP3.LUT R38, R14, 0x7, RZ, 0xc0, !PT ;  /* 0x000000070e267812 */ /* 0x000fc800078ec0ff */
[----:B------:R-:W-:-:S07]  /*0e50*/  ISETP.NE.AND P2, PT, R38, RZ, PT ;  /* 0x000000ff2600720c */ /* 0x000fce0003f45270 */
[----:B------:R-:W-:Y:S06]  /*0e60*/  @!P1 BRA `(.L_x_11) ;  /* 0x00000000008c9947 */ /* 0x000fec0003800000 */
        /* <DEDUP_REMOVED lines=9> */
[----:B------:R0:W4:Y:S01]  /*0f00*/  LDG.E R39, desc[UR6][R36.64+0x1c] ;  /* 0x00001c0624277981 */ /* 0x000122000c1e1900 */
[----:B--2---:R-:W-:-:S04]  /*0f10*/  IMAD.WIDE R34, R35, 0x4, R20 ;  /* 0x0000000423227825 */ /* 0x004fc800078e0214 */
[--C-:B---3--:R-:W-:Y:S01]  /*0f20*/  IMAD.WIDE R24, R25, 0x4, R20.reuse ;  /* 0x0000000419187825 */ /* 0x108fe200078e0214 */
[----:B------:R1:W2:Y:S03]  /*0f30*/  LDG.E R16, desc[UR6][R34.64] ;  /* 0x0000000622107981 */ /* 0x0002a6000c1e1900 */
[--C-:B----4-:R-:W-:Y:S02]  /*0f40*/  IMAD.WIDE R26, R27, 0x4, R20.reuse ;  /* 0x000000041b1a7825 */ /* 0x110fe400078e0214 */
[----:B------:R-:W3:Y:S02]  /*0f50*/  LDG.E R24, desc[UR6][R24.64] ;  /* 0x0000000618187981 */ /* 0x000ee4000c1e1900 */
[--C-:B------:R-:W-:Y:S02]  /*0f60*/  IMAD.WIDE R28, R29, 0x4, R20.reuse ;  /* 0x000000041d1c7825 */ /* 0x100fe400078e0214 */
[----:B------:R-:W4:Y:S02]  /*0f70*/  LDG.E R26, desc[UR6][R26.64] ;  /* 0x000000061a1a7981 */ /* 0x000f24000c1e1900 */
[----:B------:R-:W-:-:S02]  /*0f80*/  IMAD.WIDE R30, R31, 0x4, R20 ;  /* 0x000000041f1e7825 */ /* 0x000fc400078e0214 */
[----:B------:R-:W4:Y:S02]  /*0f90*/  LDG.E R28, desc[UR6][R28.64] ;  /* 0x000000061c1c7981 */ /* 0x000f24000c1e1900 */
[--C-:B------:R-:W-:Y:S02]  /*0fa0*/  IMAD.WIDE R32, R33, 0x4, R20.reuse ;  /* 0x0000000421207825 */ /* 0x100fe400078e0214 */
[----:B------:R-:W4:Y:S02]  /*0fb0*/  LDG.E R30, desc[UR6][R30.64] ;  /* 0x000000061e1e7981 */ /* 0x000f24000c1e1900 */
[--C-:B0-----:R-:W-:Y:S02]  /*0fc0*/  IMAD.WIDE R36, R15, 0x4, R20.reuse ;  /* 0x000000040f247825 */ /* 0x101fe400078e0214 */
[----:B------:R-:W4:Y:S02]  /*0fd0*/  LDG.E R32, desc[UR6][R32.64] ;  /* 0x0000000620207981 */ /* 0x000f24000c1e1900 */
[----:B-1----:R-:W-:-:S02]  /*0fe0*/  IMAD.WIDE R34, R39, 0x4, R20 ;  /* 0x0000000427227825 */ /* 0x002fc400078e0214 */
[----:B------:R-:W4:Y:S04]  /*0ff0*/  LDG.E R36, desc[UR6][R36.64] ;  /* 0x0000000624247981 */ /* 0x000f28000c1e1900 */
[----:B------:R-:W4:Y:S01]  /*1000*/  LDG.E R34, desc[UR6][R34.64] ;  /* 0x0000000622227981 */ /* 0x000f22000c1e1900 */
        /* <DEDUP_REMOVED lines=8> */
[----:B------:R-:W-:-:S07]  /*1090*/  FMUL R13, R13, R34 ;  /* 0x000000220d0d7220 */ /* 0x000fce0000400000 */
.L_x_11:
[----:B------:R-:W-:Y:S05]  /*10a0*/  BSYNC.RECONVERGENT B2 ;  /* 0x0000000000027941 */ /* 0x000fea0003800200 */
.L_x_10:
        /* <DEDUP_REMOVED lines=11> */
[----:B------:R-:W4:Y:S01]  /*1160*/  LDG.E R29, desc[UR6][R32.64+0xc] ;  /* 0x00000c06201d7981 */ /* 0x000f22000c1e1900 */
[----:B--2---:R-:W-:-:S04]  /*1170*/  IMAD.WIDE R30, R31, 0x4, R20 ;  /* 0x000000041f1e7825 */ /* 0x004fc800078e0214 */
[--C-:B---3--:R-:W-:Y:S02]  /*1180*/  IMAD.WIDE R26, R27, 0x4, R20.reuse ;  /* 0x000000041b1a7825 */ /* 0x108fe400078e0214 */
[----:B------:R-:W2:Y:S02]  /*1190*/  LDG.E R30, desc[UR6][R30.64] ;  /* 0x000000061e1e7981 */ /* 0x000ea4000c1e1900 */
[--C-:B----4-:R-:W-:Y:S02]  /*11a0*/  IMAD.WIDE R24, R25, 0x4, R20.reuse ;  /* 0x0000000419187825 */ /* 0x110fe400078e0214 */
[----:B------:R-:W3:Y:S02]  /*11b0*/  LDG.E R26, desc[UR6][R26.64] ;  /* 0x000000061a1a7981 */ /* 0x000ee4000c1e1900 */
[----:B------:R-:W-:Y:S02]  /*11c0*/  IMAD.WIDE R28, R29, 0x4, R20 ;  /* 0x000000041d1c7825 */ /* 0x000fe400078e0214 */
[----:B------:R-:W4:Y:S04]  /*11d0*/  LDG.E R24, desc[UR6][R24.64] ;  /* 0x0000000618187981 */ /* 0x000f28000c1e1900 */
[----:B------:R-:W4:Y:S01]  /*11e0*/  LDG.E R28, desc[UR6][R28.64] ;  /* 0x000000061c1c7981 */ /* 0x000f22000c1e1900 */
[----:B------:R-:W-:Y:S01]  /*11f0*/  IADD3 R17, PT, PT, R17, 0x4, RZ ;  /* 0x0000000411117810 */ /* 0x000fe20007ffe0ff */
[----:B--2--5:R-:W-:-:S04]  /*1200*/  FMUL R13, R13, R30 ;  /* 0x0000001e0d0d7220 */ /* 0x024fc80000400000 */
[----:B---3--:R-:W-:-:S04]  /*1210*/  FMUL R13, R13, R26 ;  /* 0x0000001a0d0d7220 */ /* 0x008fc80000400000 */
[----:B----4-:R-:W-:-:S04]  /*1220*/  FMUL R13, R13, R24 ;  /* 0x000000180d0d7220 */ /* 0x010fc80000400000 */
[----:B------:R-:W-:-:S07]  /*1230*/  FMUL R13, R13, R28 ;  /* 0x0000001c0d0d7220 */ /* 0x000fce0000400000 */
.L_x_13:
[----:B------:R-:W-:Y:S05]  /*1240*/  BSYNC.RECONVERGENT B2 ;  /* 0x0000000000027941 */ /* 0x000fea0003800200 */
.L_x_12:
[----:B------:R-:W-:Y:S05]  /*1250*/  @!P2 BRA `(.L_x_6) ;  /* 0x000000000044a947 */ /* 0x000fea0003800000 */
[----:B------:R-:W0:Y:S02]  /*1260*/  LDC.64 R24, c[0x0][0x3c0] ;  /* 0x0000f000ff187b82 */ /* 0x000e240000000a00 */
[----:B0-----:R-:W-:-:S05]  /*1270*/  IMAD.WIDE R24, R17, 0x4, R24 ;  /* 0x0000000411187825 */ /* 0x001fca00078e0218 */
[----:B------:R-:W2:Y:S01]  /*1280*/  LDG.E R17, desc[UR6][R24.64] ;  /* 0x0000000618117981 */ /* 0x000ea2000c1e1900 */
[----:B------:R-:W-:Y:S01]  /*1290*/  ISETP.NE.AND P1, PT, R14, 0x1, PT ;  /* 0x000000010e00780c */ /* 0x000fe20003f25270 */
[----:B--2---:R-:W-:-:S06]  /*12a0*/  IMAD.WIDE R16, R17, 0x4, R20 ;  /* 0x0000000411107825 */ /* 0x004fcc00078e0214 */
[----:B------:R-:W2:Y:S02]  /*12b0*/  LDG.E R16, desc[UR6][R16.64] ;  /* 0x0000000610107981 */ /* 0x000ea4000c1e1900 */
[----:B--2--5:R-:W-:-:S04]  /*12c0*/  FMUL R13, R13, R16 ;  /* 0x000000100d0d7220 */ /* 0x024fc80000400000 */
[----:B------:R-:W-:Y:S05]  /*12d0*/  @!P1 BRA `(.L_x_6) ;  /* 0x0000000000249947 */ /* 0x000fea0003800000 */
[----:B------:R-:W-:Y:S01]  /*12e0*/  ISETP.NE.AND P1, PT, R14, 0x2, PT ;  /* 0x000000020e00780c */ /* 0x000fe20003f25270 */
[----:B------:R-:W2:-:S12]  /*12f0*/  LDG.E R15, desc[UR6][R24.64+0x4] ;  /* 0x00000406180f7981 */ /* 0x000e98000c1e1900 */
[----:B------:R-:W3:Y:S01]  /*1300*/  @P1 LDG.E R17, desc[UR6][R24.64+0x8] ;  /* 0x0000080618111981 */ /* 0x000ee2000c1e1900 */
[----:B--2---:R-:W-:-:S06]  /*1310*/  IMAD.WIDE R14, R15, 0x4, R20 ;  /* 0x000000040f0e7825 */ /* 0x004fcc00078e0214 */
[----:B------:R-:W2:Y:S01]  /*1320*/  LDG.E R14, desc[UR6][R14.64] ;  /* 0x000000060e0e7981 */ /* 0x000ea2000c1e1900 */
[----:B---3--:R-:W-:-:S06]  /*1330*/  @P1 IMAD.WIDE R16, R17, 0x4, R20 ;  /* 0x0000000411101825 */ /* 0x008fcc00078e0214 */
[----:B------:R-:W3:Y:S01]  /*1340*/  @P1 LDG.E R16, desc[UR6][R16.64] ;  /* 0x0000000610101981 */ /* 0x000ee2000c1e1900 */
[----:B--2---:R-:W-:-:S04]  /*1350*/  FMUL R13, R13, R14 ;  /* 0x0000000e0d0d7220 */ /* 0x004fc80000400000 */
[----:B---3--:R-:W-:-:S07]  /*1360*/  @P1 FMUL R13, R13, R16 ;  /* 0x000000100d0d1220 */ /* 0x008fce0000400000 */
.L_x_6:
[----:B------:R-:W-:Y:S05]  /*1370*/  BSYNC.RECONVERGENT B0 ;  /* 0x0000000000007941 */ /* 0x000fea0003800200 */
.L_x_5:
[----:B-----5:R-:W-:Y:S01]  /*1380*/  FADD R10, R13, R10 ;  /* 0x0000000a0d0a7221 */ /* 0x020fe20000000000 */
[----:B------:R-:W-:Y:S06]  /*1390*/  @!P0 BRA `(.L_x_14) ;  /* 0xfffffff400208947 */ /* 0x000fec000383ffff */
.L_x_4:
[----:B------:R-:W-:Y:S05]  /*13a0*/  BSYNC.RECONVERGENT B1 ;  /* 0x0000000000017941 */ /* 0x000fea0003800200 */
.L_x_3:
[----:B------:R-:W-:-:S05]  /*13b0*/  IMAD.WIDE.U32 R24, R3, 0x4, R20 ;  /* 0x0000000403187825 */ /* 0x000fca00078e0014 */
[----:B------:R-:W2:Y:S01]  /*13c0*/  LDG.E R11, desc[UR6][R24.64] ;  /* 0x00000006180b7981 */ /* 0x000ea2000c1e1900 */
[----:B------:R-:W-:-:S06]  /*13d0*/  FMUL R26, R9, R10 ;  /* 0x0000000a091a7220 */ /* 0x000fcc0000400000 */
[----:B------:R-:W-:Y:S08]  /*13e0*/  F2F.F64.F32 R26, R26 ;  /* 0x0000001a001a7310 */ /* 0x000ff00000201800 */
[----:B--2---:R-:W0:Y:S02]  /*13f0*/  F2F.F64.F32 R10, R11 ;  /* 0x0000000b000a7310 */ /* 0x004e240000201800 */
[----:B0-----:R-:W-:-:S10]  /*1400*/  DFMA R12, R26, 0.25, R10 ;  /* 0x3fd000001a0c782b */ /* 0x001fd4000000000a */
[----:B------:R-:W0:Y:S02]  /*1410*/  F2F.F32.F64 R13, R12 ;  /* 0x0000000c000d7310 */ /* 0x000e240000301000 */
[----:B0-----:R0:W-:Y:S01]  /*1420*/  STG.E desc[UR6][R24.64], R13 ;  /* 0x0000000d18007986 */ /* 0x0011e2000c101906 */
[----:B------:R-:W-:Y:S06]  /*1430*/  BAR.SYNC.DEFER_BLOCKING 0x0 ;  /* 0x0000000000007b1d */ /* 0x000fec0000010000 */
[----:B------:R-:W2:Y:S04]  /*1440*/  LDG.E R11, desc[UR6][R22.64] ;  /* 0x00000006160b7981 */ /* 0x000ea8000c1e1900 */
[----:B------:R-:W2:Y:S01]  /*1450*/  LDG.E R8, desc[UR6][R22.64+0x4] ;  /* 0x0000040616087981 */ /* 0x000ea2000c1e1900 */
[----:B------:R-:W-:Y:S01]  /*1460*/  BSSY.RECONVERGENT B1, `(.L_x_15) ;  /* 0x00000c0000017945 */ /* 0x000fe20003800200 */
[----:B------:R-:W-:-:S02]  /*1470*/  MOV R10, RZ ;  /* 0x000000ff000a7202 */ /* 0x000fc40000000f00 */
[----:B--2---:R-:W-:-:S13]  /*1480*/  ISETP.GE.AND P0, PT, R11, R8, PT ;  /* 0x000000080b00720c */ /* 0x004fda0003f06270 */
[----:B0-----:R-:W-:Y:S05]  /*1490*/  @P0 BRA `(.L_x_16) ;  /* 0x0000000800f00947 */ /* 0x001fea0003800000 */
[----:B------:R-:W0:Y:S02]  /*14a0*/  LDC.64 R12, c[0x0][0x3c8] ;  /* 0x0000f200ff0c7b82 */ /* 0x000e240000000a00 */
[----:B0-----:R-:W-:-:S06]  /*14b0*/  IMAD.WIDE R12, R11, 0x4, R12 ;  /* 0x000000040b0c7825 */ /* 0x001fcc00078e020c */
[----:B------:R0:W5:Y:S01]  /*14c0*/  LDG.E R12, desc[UR6][R12.64] ;  /* 0x000000060c0c7981 */ /* 0x000162000c1e1900 */
[----:B------:R-:W-:-:S07]  /*14d0*/  MOV R10, RZ ;  /* 0x000000ff000a7202 */ /* 0x000fce0000000f00 */
.L_x_26:
[----:B------:R-:W1:Y:S08]  /*14e0*/  LDC.64 R16, c[0x0][0x3c8] ;  /* 0x0000f200ff107b82 */ /* 0x000e700000000a00 */
[----:B------:R-:W2:Y:S01]  /*14f0*/  LDC.64 R14, c[0x0][0x3b0] ;  /* 0x0000ec00ff0e7b82 */ /* 0x000ea20000000a00 */
[----:B-1----:R-:W-:-:S06]  /*1500*/  IMAD.WIDE R16, R11, 0x4, R16 ;  /* 0x000000040b107825 */ /* 0x002fcc00078e0210 */
[----:B------:R-:W3:Y:S01]  /*1510*/  LDG.E R17, desc[UR6][R16.64+0x4] ;  /* 0x0000040610117981 */ /* 0x000ee2000c1e1900 */
[----:B--2---:R-:W-:-:S05]  /*1520*/  IMAD.WIDE R14, R11, 0x4, R14 ;  /* 0x000000040b0e7825 */ /* 0x004fca00078e020e */
[----:B-----5:R1:W5:Y:S01]  /*1530*/  LDG.E R39, desc[UR6][R14.64] ;  /* 0x000000060e277981 */ /* 0x020362000c1e1900 */
[----:B------:R-:W-:Y:S01]  /*1540*/  IADD3 R11, PT, PT, R11, 0x1, RZ ;  /* 0x000000010b0b7810 */ /* 0x000fe20007ffe0ff */
[----:B------:R-:W-:Y:S01]  /*1550*/  BSSY.RECONVERGENT B0, `(.L_x_17) ;  /* 0x00000ae000007945 */ /* 0x000fe20003800200 */
[----:B0-----:R-:W-:Y:S02]  /*1560*/  MOV R13, R12 ;  /* 0x0000000c000d7202 */ /* 0x001fe40000000f00 */
[----:B------:R-:W-:Y:S02]  /*1570*/  ISETP.GE.AND P0, PT, R11, R8, PT ;  /* 0x000000080b00720c */ /* 0x000fe40003f06270 */
[-C--:B---3--:R-:W-:Y:S02]  /*1580*/  ISETP.GE.AND P1, PT, R12, R17.reuse, PT ;  /* 0x000000110c00720c */ /* 0x088fe40003f26270 */
[----:B------:R-:W-:-:S11]  /*1590*/  MOV R12, R17 ;  /* 0x00000011000c7202 */ /* 0x000fd60000000f00 */
[----:B-1----:R-:W-:Y:S05]  /*15a0*/  @P1 BRA `(.L_x_18) ;  /* 0x0000000800a01947 */ /* 0x002fea0003800000 */
[----:B------:R-:W-:Y:S01]  /*15b0*/  MOV R17, R13 ;  /* 0x0000000d00117202 */ /* 0x000fe20000000f00 */
[----:B------:R-:W-:Y:S03]  /*15c0*/  BSSY.RECONVERGENT B2, `(.L_x_19) ;  /* 0x0000050000027945 */ /* 0x000fe60003800200 */
[----:B------:R-:W-:-:S04]  /*15d0*/  VIADDMNMX R14, R17, 0x1, R12, !PT ;  /* 0x00000001110e7846 */ /* 0x000fc8000780010c */
[CC--:B------:R-:W-:Y:S02]  /*15e0*/  IADD3 R15, PT, PT, R17.reuse, -R14.reuse, RZ ;  /* 0x8000000e110f7210 */ /* 0x0c0fe40007ffe0ff */
[----:B------:R-:W-:Y:S02]  /*15f0*/  IADD3 R13, PT, PT, -R17, R14, RZ ;  /* 0x0000000e110d7210 */ /* 0x000fe40007ffe1ff */
[----:B------:R-:W-:Y:S02]  /*1600*/  ISETP.GT.U32.AND P2, PT, R15, -0x10, PT ;  /* 0xfffffff00f00780c */ /* 0x000fe40003f44070 */
[----:B------:R-:W-:-:S04]  /*1610*/  LOP3.LUT R14, R13, 0xf, RZ, 0xc0, !PT ;  /* 0x0000000f0d0e7812 */ /* 0x000fc800078ec0ff */
[----:B------:R-:W-:-:S07]  /*1620*/  ISETP.NE.AND P1, PT, R14, RZ, PT ;  /* 0x000000ff0e00720c */ /* 0x000fce0003f25270 */
[----:B------:R-:W-:Y:S06]  /*1630*/  @P2 BRA `(.L_x_20) ;  /* 0x0000000400202947 */ /* 0x000fec0003800000 */
[----:B------:R-:W-:Y:S01]  /*1640*/  HFMA2 R16, -RZ, RZ, 0, 0 ;  /* 0x00000000ff107431 */ /* 0x000fe200000001ff */
[----:B------:R-:W-:-:S07]  /*1650*/  LOP3.LUT R15, R13, 0xfffffff0, RZ, 0xc0, !PT ;  /* 0xfffffff00d0f7812 */ /* 0x000fce00078ec0ff */
.L_x_21:
        /* <DEDUP_REMOVED lines=12> */
[--C-:B---3--:R-:W-:Y:S02]  /*1720*/  IMAD.WIDE R32, R33, 0x4, R20.reuse ;  /* 0x0000000421207825 */ /* 0x108fe400078e0214 */
[----:B------:R-:W2:Y:S02]  /*1730*/  LDG.E R31, desc[UR6][R30.64] ;  /* 0x000000061e1f7981 */ /* 0x000ea4000c1e1900 */
[--C-:B----4-:R-:W-:Y:S02]  /*1740*/  IMAD.WIDE R40, R41, 0x4, R20.reuse ;  /* 0x0000000429287825 */ /* 0x110fe400078e0214 */
[----:B------:R-:W3:Y:S04]  /*1750*/  LDG.E R33, desc[UR6][R32.64] ;  /* 0x0000000620217981 */ /* 0x000ee8000c1e1900 */
[----:B------:R2:W4:Y:S01]  /*1760*/  LDG.E R38, desc[UR6][R40.64] ;  /* 0x0000000628267981 */ /* 0x000522000c1e1900 */
[----:B------:R-:W-:-:S03]  /*1770*/  IMAD.WIDE R34, R35, 0x4, R20 ;  /* 0x0000000423227825 */ /* 0x000fc600078e0214 */
[----:B------:R-:W4:Y:S04]  /*1780*/  LDG.E R30, desc[UR6][R36.64+0x2c] ;  /* 0x00002c06241e7981 */ /* 0x000f28000c1e1900 */
[----:B------:R3:W4:Y:S04]  /*1790*/  LDG.E R34, desc[UR6][R34.64] ;  /* 0x0000000622227981 */ /* 0x000728000c1e1900 */
[----:B------:R-:W4:Y:S04]  /*17a0*/  LDG.E R41, desc[UR6][R36.64+0x10] ;  /* 0x0000100624297981 */ /* 0x000f28000c1e1900 */
[----:B------:R-:W4:Y:S01]  /*17b0*/  LDG.E R32, desc[UR6][R36.64+0x28] ;  /* 0x0000280624207981 */ /* 0x000f22000c1e1900 */
[----:B--2--5:R-:W-:-:S03]  /*17c0*/  FMUL R40, R31, R39 ;  /* 0x000000271f287220 */ /* 0x024fc60000400000 */
[----:B------:R-:W2:Y:S01]  /*17d0*/  LDG.E R31, desc[UR6][R36.64+0x30] ;  /* 0x00003006241f7981 */ /* 0x000ea2000c1e1900 */
[----:B---3--:R-:W-:-:S03]  /*17e0*/  FMUL R35, R40, R33 ;  /* 0x0000002128237220 */ /* 0x008fc60000400000 */
[----:B------:R-:W3:Y:S01]  /*17f0*/  LDG.E R33, desc[UR6][R36.64+0x34] ;  /* 0x0000340624217981 */ /* 0x000ee2000c1e1900 */
[----:B----4-:R-:W-:-:S03]  /*1800*/  FMUL R39, R35, R38 ;  /* 0x0000002623277220 */ /* 0x010fc60000400000 */
[----:B------:R-:W4:Y:S04]  /*1810*/  LDG.E R35, desc[UR6][R36.64+0x38] ;  /* 0x0000380624237981 */ /* 0x000f28000c1e1900 */
[----:B------:R-:W4:Y:S01]  /*1820*/  LDG.E R37, desc[UR6][R36.64+0x3c] ;  /* 0x00003c0624257981 */ /* 0x000f22000c1e1900 */
[----:B------:R-:W-:-:S04]  /*1830*/  IMAD.WIDE R40, R41, 0x4, R20 ;  /* 0x0000000429287825 */ /* 0x000fc800078e0214 */
[----:B------:R-:W-:Y:S02]  /*1840*/  FMUL R38, R39, R34 ;  /* 0x0000002227267220 */ /* 0x000fe40000400000 */
[----:B------:R0:W4:Y:S02]  /*1850*/  LDG.E R39, desc[UR6][R40.64] ;  /* 0x0000000628277981 */ /* 0x000124000c1e1900 */
[----:B0-----:R-:W-:-:S04]  /*1860*/  IMAD.WIDE R40, R42, 0x4, R20 ;  /* 0x000000042a287825 */ /* 0x001fc800078e0214 */
[--C-:B------:R-:W-:Y:S02]  /*1870*/  IMAD.WIDE R42, R43, 0x4, R20.reuse ;  /* 0x000000042b2a7825 */ /* 0x100fe400078e0214 */
[----:B------:R-:W4:Y:S04]  /*1880*/  LDG.E R40, desc[UR6][R40.64] ;  /* 0x0000000628287981 */ /* 0x000f28000c1e1900 */
[----:B------:R0:W4:Y:S01]  /*1890*/  LDG.E R41, desc[UR6][R42.64] ;  /* 0x000000062a297981 */ /* 0x000122000c1e1900 */
[----:B------:R-:W-:-:S06]  /*18a0*/  IMAD.WIDE R44, R45, 0x4, R20 ;  /* 0x000000042d2c7825 */ /* 0x000fcc00078e0214 */
[----:B------:R-:W4:Y:S01]  /*18b0*/  LDG.E R44, desc[UR6][R44.64] ;  /* 0x000000062c2c7981 */ /* 0x000f22000c1e1900 */
[----:B0-----:R-:W-:-:S04]  /*18c0*/  IMAD.WIDE R42, R28, 0x4, R20 ;  /* 0x000000041c2a7825 */ /* 0x001fc800078e0214 */
[--C-:B------:R-:W-:Y:S02]  /*18d0*/  IMAD.WIDE R28, R29, 0x4, R20.reuse ;  /* 0x000000041d1c7825 */ /* 0x100fe400078e0214 */
[----:B------:R-:W4:Y:S04]  /*18e0*/  LDG.E R42, desc[UR6][R42.64] ;  /* 0x000000062a2a7981 */ /* 0x000f28000c1e1900 */
[----:B------:R0:W4:Y:S02]  /*18f0*/  LDG.E R43, desc[UR6][R28.64] ;  /* 0x000000061c2b7981 */ /* 0x000124000c1e1900 */
[----:B0-----:R-:W-:-:S05]  /*1900*/  IMAD.WIDE R28, R32, 0x4, R20 ;  /* 0x00000004201c7825 */ /* 0x001fca00078e0214 */
[----:B------:R0:W4:Y:S02]  /*1910*/  LDG.E R45, desc[UR6][R28.64] ;  /* 0x000000061c2d7981 */ /* 0x000124000c1e1900 */
[----:B0-----:R-:W-:-:S06]  /*1920*/  IMAD.WIDE R28, R30, 0x4, R20 ;  /* 0x000000041e1c7825 */ /* 0x001fcc00078e0214 */
[----:B------:R-:W4:Y:S01]  /*1930*/  LDG.E R28, desc[UR6][R28.64] ;  /* 0x000000061c1c7981 */ /* 0x000f22000c1e1900 */
[----:B--2---:R-:W-:-:S04]  /*1940*/  IMAD.WIDE R30, R31, 0x4, R20 ;  /* 0x000000041f1e7825 */ /* 0x004fc800078e0214 */
[--C-:B---3--:R-:W-:Y:S02]  /*1950*/  IMAD.WIDE R32, R33, 0x4, R20.reuse ;  /* 0x0000000421207825 */ /* 0x108fe400078e0214 */
[----:B------:R-:W2:Y:S02]  /*1960*/  LDG.E R30, desc[UR6][R30.64] ;  /* 0x000000061e1e7981 */ /* 0x000ea4000c1e1900 */
[--C-:B----4-:R-:W-:Y:S02]  /*1970*/  IMAD.WIDE R34, R35, 0x4, R20.reuse ;  /* 0x0000000423227825 */ /* 0x110fe400078e0214 */
[----:B------:R-:W3:Y:S04]  /*1980*/  LDG.E R32, desc[UR6][R32.64] ;  /* 0x0000000620207981 */ /* 0x000ee8000c1e1900 */
[----:B------:R-:W4:Y:S01]  /*1990*/  LDG.E R34, desc[UR6][R34.64] ;  /* 0x0000000622227981 */ /* 0x000f22000c1e1900 */
[----:B------:R-:W-:-:S06]  /*19a0*/  IMAD.WIDE R36, R37, 0x4, R20 ;  /* 0x0000000425247825 */ /* 0x000fcc00078e0214 */
[----:B------:R-:W4:Y:S01]  /*19b0*/  LDG.E R36, desc[UR6][R36.64] ;  /* 0x0000000624247981 */ /* 0x000f22000c1e1900 */
[----:B------:R-:W-:-:S04]  /*19c0*/  FMUL R39, R38, R39 ;  /* 0x0000002726277220 */ /* 0x000fc80000400000 */
[----:B------:R-:W-:-:S04]  /*19d0*/  FMUL R40, R39, R40 ;  /* 0x0000002827287220 */ /* 0x000fc80000400000 */
[----:B------:R-:W-:Y:S01]  /*19e0*/  FMUL R41, R40, R41 ;  /* 0x0000002928297220 */ /* 0x000fe20000400000 */
[----:B------:R-:W-:-:S03]  /*19f0*/  IADD3 R16, PT, PT, R16, 0x10, RZ ;  /* 0x0000001010107810 */ /* 0x000fc60007ffe0ff */
[----:B------:R-:W-:-:S04]  /*1a00*/  FMUL R42, R41, R42 ;  /* 0x0000002a292a7220 */ /* 0x000fc80000400000 */
[----:B------:R-:W-:-:S04]  /*1a10*/  FMUL R43, R42, R43 ;  /* 0x0000002b2a2b7220 */ /* 0x000fc80000400000 */
[----:B------:R-:W-:Y:S01]  /*1a20*/  FMUL R44, R43, R44 ;  /* 0x0000002c2b2c7220 */ /* 0x000fe20000400000 */
[----:B------:R-:W-:-:S03]  /*1a30*/  ISETP.NE.AND P2, PT, R16, R15, PT ;  /* 0x0000000f1000720c */ /* 0x000fc60003f45270 */
[----:B------:R-:W-:-:S04]  /*1a40*/  FMUL R45, R44, R45 ;  /* 0x0000002d2c2d7220 */ /* 0x000fc80000400000 */
[----:B------:R-:W-:Y:S01]  /*1a50*/  FMUL R45, R45, R28 ;  /* 0x0000001c2d2d7220 */ /* 0x000fe20000400000 */
[----:B------:R-:W-:-:S03]  /*1a60*/  IADD3 R17, PT, PT, R17, 0x10, RZ ;  /* 0x0000001011117810 */ /* 0x000fc60007ffe0ff */
[----:B--2---:R-:W-:-:S04]  /*1a70*/  FMUL R45, R45, R30 ;  /* 0x0000001e2d2d7220 */ /* 0x004fc80000400000 */
[----:B---3--:R-:W-:-:S04]  /*1a80*/  FMUL R45, R45, R32 ;  /* 0x000000202d2d7220 */ /* 0x008fc80000400000 */
[----:B----4-:R-:W-:-:S04]  /*1a90*/  FMUL R45, R45, R34 ;  /* 0x000000222d2d7220 */ /* 0x010fc80000400000 */
[----:B------:R-:W-:Y:S01]  /*1aa0*/  FMUL R39, R45, R36 ;  /* 0x000000242d277220 */ /* 0x000fe20000400000 */
[----:B------:R-:W-:Y:S06]  /*1ab0*/  @P2 BRA `(.L_x_21) ;  /* 0xfffffff800e82947 */ /* 0x000fec000383ffff */
.L_x_20:
[----:B------:R-:W-:Y:S05]  /*1ac0*/  BSYNC.RECONVERGENT B2 ;  /* 0x0000000000027941 */ /* 0x000fea0003800200 */
.L_x_19:
        /* <DEDUP_REMOVED lines=41> */
.L_x_23:
[----:B------:R-:W-:Y:S05]  /*1d60*/  BSYNC.RECONVERGENT B2 ;  /* 0x0000000000027941 */ /* 0x000fea0003800200 */
.L_x_22:
        /* <DEDUP_REMOVED lines=25> */
.L_x_25:
[----:B------:R-:W-:Y:S05]  /*1f00*/  BSYNC.RECONVERGENT B2 ;  /* 0x0000000000027941 */ /* 0x000fea0003800200 */
.L_x_24:
        /* <DEDUP_REMOVED lines=18> */
.L_x_18:
[----:B------:R-:W-:Y:S05]  /*2030*/  BSYNC.RECONVERGENT B0 ;  /* 0x0000000000007941 */ /* 0x000fea0003800200 */
.L_x_17:
[----:B-----5:R-:W-:Y:S01]  /*2040*/  FADD R10, R39, R10 ;  /* 0x0000000a270a7221 */ /* 0x020fe20000000000 */
[----:B------:R-:W-:Y:S06]  /*2050*/  @!P0 BRA `(.L_x_26) ;  /* 0xfffffff400208947 */ /* 0x000fec000383ffff */
.L_x_16:
[----:B------:R-:W-:Y:S05]  /*2060*/  BSYNC.RECONVERGENT B1 ;  /* 0x0000000000017941 */ /* 0x000fea0003800200 */
.L_x_15:
[----:B------:R-:W2:Y:S01]  /*2070*/  LDG.E R11, desc[UR6][R24.64] ;  /* 0x00000006180b7981 */ /* 0x000ea2000c1e1900 */
[----:B------:R-:W-:-:S06]  /*2080*/  FMUL R16, R9, R10 ;  /* 0x0000000a09107220 */ /* 0x000fcc0000400000 */
[----:B------:R-:W-:Y:S08]  /*2090*/  F2F.F64.F32 R16, R16 ;  /* 0x0000001000107310 */ /* 0x000ff00000201800 */
[----:B--2---:R-:W0:Y:S02]  /*20a0*/  F2F.F64.F32 R12, R11 ;  /* 0x0000000b000c7310 */ /* 0x004e240000201800 */
[----:B0-----:R-:W-:-:S08]  /*20b0*/  DFMA R12, R26, -0.25, R12 ;  /* 0xbfd000001a0c782b */ /* 0x001fd0000000000c */
[----:B------:R-:W-:-:S08]  /*20c0*/  DFMA R12, R26, 0.09375, R12 ;  /* 0x3fb800001a0c782b */ /* 0x000fd0000000000c */
[----:B------:R-:W-:-:S10]  /*20d0*/  DFMA R12, R16, 0.28125, R12 ;  /* 0x3fd20000100c782b */ /* 0x000fd4000000000c */
        /* <DEDUP_REMOVED lines=13> */
.L_x_38:
[----:B------:R-:W1:Y:S08]  /*21b0*/  LDC.64 R14, c[0x0][0x3c8] ;  /* 0x0000f200ff0e7b82 */ /* 0x000e700000000a00 */
[----:B------:R-:W2:Y:S01]  /*21c0*/  LDC.64 R40, c[0x0][0x3b0] ;  /* 0x0000ec00ff287b82 */ /* 0x000ea20000000a00 */
[----:B-1----:R-:W-:-:S06]  /*21d0*/  IMAD.WIDE R14, R11, 0x4, R14 ;  /* 0x000000040b0e7825 */ /* 0x002fcc00078e020e */
[----:B------:R-:W3:Y:S01]  /*21e0*/  LDG.E R15, desc[UR6][R14.64+0x4] ;  /* 0x000004060e0f7981 */ /* 0x000ee2000c1e1900 */
[----:B--2---:R-:W-:-:S06]  /*21f0*/  IMAD.WIDE R40, R11, 0x4, R40 ;  /* 0x000000040b287825 */ /* 0x004fcc00078e0228 */
[----:B-----5:R1:W5:Y:S01]  /*2200*/  LDG.E R40, desc[UR6][R40.64] ;  /* 0x0000000628287981 */ /* 0x020362000c1e1900 */
[----:B------:R-:W-:Y:S01]  /*2210*/  IADD3 R11, PT, PT, R11, 0x1, RZ ;  /* 0x000000010b0b7810 */ /* 0x000fe20007ffe0ff */
[----:B------:R-:W-:Y:S01]  /*2220*/  BSSY.RECONVERGENT B0, `(.L_x_29) ;  /* 0x00000ac000007945 */ /* 0x000fe20003800200 */
[----:B------:R-:W-:Y:S02]  /*2230*/  MOV R39, R12 ;  /* 0x0000000c00277202 */ /* 0x000fe40000000f00 */
[----:B------:R-:W-:Y:S02]  /*2240*/  ISETP.GE.AND P0, PT, R11, R8, PT ;  /* 0x000000080b00720c */ /* 0x000fe40003f06270 */
[-C--:B---3--:R-:W-:Y:S02]  /*2250*/  ISETP.GE.AND P1, PT, R12, R15.reuse, PT ;  /* 0x0000000f0c00720c */ /* 0x088fe40003f26270 */
[----:B------:R-:W-:-:S11]  /*2260*/  MOV R12, R15 ;  /* 0x0000000f000c7202 */ /* 0x000fd60000000f00 */
[----:B-1----:R-:W-:Y:S05]  /*2270*/  @P1 BRA `(.L_x_30) ;  /* 0x0000000800981947 */ /* 0x002fea0003800000 */
[C---:B------:R-:W-:Y:S01]  /*2280*/  VIADDMNMX R14, R39.reuse, 0x1, R12, !PT ;  /* 0x00000001270e7846 */ /* 0x040fe2000780010c */
[----:B------:R-:W-:Y:S03]  /*2290*/  BSSY.RECONVERGENT B2, `(.L_x_31) ;  /* 0x000004e000027945 */ /* 0x000fe60003800200 */
[CC--:B0-----:R-:W-:Y:S02]  /*22a0*/  IADD3 R13, PT, PT, R39.reuse, -R14.reuse, RZ ;  /* 0x8000000e270d7210 */ /* 0x0c1fe40007ffe0ff */
[----:B------:R-:W-:Y:S02]  /*22b0*/  IADD3 R14, PT, PT, -R39, R14, RZ ;  /* 0x0000000e270e7210 */ /* 0x000fe40007ffe1ff */
[----:B------:R-:W-:Y:S02]  /*22c0*/  ISETP.GT.U32.AND P2, PT, R13, -0x10, PT ;  /* 0xfffffff00d00780c */ /* 0x000fe40003f44070 */
[----:B------:R-:W-:-:S11]  /*22d0*/  LOP3.LUT P1, R15, R14, 0xf, RZ, 0xc0, !PT ;  /* 0x0000000f0e0f7812 */ /* 0x000fd6000782c0ff */
[----:B------:R-:W-:Y:S05]  /*22e0*/  @P2 BRA `(.L_x_32) ;  /* 0x0000000400202947 */ /* 0x000fea0003800000 */
[----:B------:R-:W-:-:S07]  /*22f0*/  HFMA2 R13, -RZ, RZ, 0, 0 ;  /* 0x00000000ff0d7431 */ /* 0x000fce00000001ff */
.L_x_33:
[----:B------:R-:W0:Y:S02]  /*2300*/  LDC.64 R36, c[0x0][0x3c0] ;  /* 0x0000f000ff247b82 */ /* 0x000e240000000a00 */
[----:B0-----:R-:W-:-:S05]  /*2310*/  IMAD.WIDE R36, R39, 0x4, R36 ;  /* 0x0000000427247825 */ /* 0x001fca00078e0224 */
[----:B------:R-:W2:Y:S04]  /*2320*/  LDG.E R29, desc[UR6][R36.64] ;  /* 0x00000006241d7981 */ /* 0x000ea8000c1e1900 */
[----:B------:R-:W3:Y:S04]  /*2330*/  LDG.E R45, desc[UR6][R36.64+0x4] ;  /* 0x00000406242d7981 */ /* 0x000ee8000c1e1900 */
[----:B------:R-:W4:Y:S04]  /*2340*/  LDG.E R33, desc[UR6][R36.64+0x8] ;  /* 0x0000080624217981 */ /* 0x000f28000c1e1900 */
[----:B------:R-:W4:Y:S04]  /*2350*/  LDG.E R43, desc[UR6][R36.64+0xc] ;  /* 0x00000c06242b7981 */ /* 0x000f28000c1e1900 */
[----:B------:R-:W4:Y:S04]  /*2360*/  LDG.E R35, desc[UR6][R36.64+0x10] ;  /* 0x0000100624237981 */ /* 0x000f28000c1e1900 */
[----:B------:R-:W4:Y:S01]  /*2370*/  LDG.E R41, desc[UR6][R36.64+0x14] ;  /* 0x0000140624297981 */ /* 0x000f22000c1e1900 */
[----:B--2---:R-:W-:-:S05]  /*2380*/  IMAD.WIDE R28, R29, 0x4, R20 ;  /* 0x000000041d1c7825 */ /* 0x004fca00078e0214 */
[----:B------:R-:W2:Y:S01]  /*2390*/  LDG.E R30, desc[UR6][R28.64] ;  /* 0x000000061c1e7981 */ /* 0x000ea2000c1e1900 */
[----:B---3--:R-:W-:-:S04]  /*23a0*/  IMAD.WIDE R44, R45, 0x4, R20 ;  /* 0x000000042d2c7825 */ /* 0x008fc800078e0214 */
[--C-:B----4-:R-:W-:Y:S01]  /*23b0*/  IMAD.WIDE R32, R33, 0x4, R20.reuse ;  /* 0x0000000421207825 */ /* 0x110fe200078e0214 */
[----:B------:R-:W3:Y:S03]  /*23c0*/  LDG.E R31, desc[UR6][R44.64] ;  /* 0x000000062c1f7981 */ /* 0x000ee6000c1e1900 */
[--C-:B------:R-:W-:Y:S01]  /*23d0*/  IMAD.WIDE R42, R43, 0x4, R20.reuse ;  /* 0x000000042b2a7825 */ /* 0x100fe200078e0214 */
[----:B------:R-:W4:Y:S04]  /*23e0*/  LDG.E R28, desc[UR6][R36.64+0x1c] ;  /* 0x00001c06241c7981 */ /* 0x000f28000c1e1900 */
[----:B------:R-:W4:Y:S04]  /*23f0*/  LDG.E R33, desc[UR6][R32.64] ;  /* 0x0000000620217981 */ /* 0x000f28000c1e1900 */
[----:B------:R-:W4:Y:S01]  /*2400*/  LDG.E R38, desc[UR6][R42.64] ;  /* 0x000000062a267981 */ /* 0x000f22000c1e1900 */
[----:B------:R-:W-:-:S03]  /*2410*/  IMAD.WIDE R34, R35, 0x4, R20 ;  /* 0x0000000423227825 */ /* 0x000fc600078e0214 */
[----:B------:R-:W4:Y:S04]  /*2420*/  LDG.E R29, desc[UR6][R36.64+0x20] ;  /* 0x00002006241d7981 */ /* 0x000f28000c1e1900 */
[----:B------:R-:W4:Y:S04]  /*2430*/  LDG.E R45, desc[UR6][R36.64+0x24] ;  /* 0x00002406242d7981 */ /* 0x000f28000c1e1900 */
[----:B------:R-:W4:Y:S04]  /*2440*/  LDG.E R43, desc[UR6][R36.64+0x18] ;  /* 0x00001806242b7981 */ /* 0x000f28000c1e1900 */
[----:B------:R-:W4:Y:S04]  /*2450*/  LDG.E R32, desc[UR6][R36.64+0x28] ;  /* 0x0000280624207981 */ /* 0x000f28000c1e1900 */
[----:B------:R4:W4:Y:S01]  /*2460*/  LDG.E R34, desc[UR6][R34.64] ;  /* 0x0000000622227981 */ /* 0x000922000c1e1900 */
[----:B--2--5:R-:W-:-:S03]  /*2470*/  FMUL R40, R30, R40 ;  /* 0x000000281e287220 */ /* 0x024fc60000400000 */
[----:B------:R-:W2:Y:S01]  /*2480*/  LDG.E R30, desc[UR6][R36.64+0x2c] ;  /* 0x00002c06241e7981 */ /* 0x000ea2000c1e1900 */
[----:B---3--:R-:W-:-:S03]  /*2490*/  FMUL R40, R40, R31 ;  /* 0x0000001f28287220 */ /* 0x008fc60000400000 */
[----:B------:R-:W3:Y:S01]  /*24a0*/  LDG.E R31, desc[UR6][R36.64+0x30] ;  /* 0x00003006241f7981 */ /* 0x000ee2000c1e1900 */
[----:B----4-:R-:W-:-:S03]  /*24b0*/  FMUL R35, R40, R33 ;  /* 0x0000002128237220 */ /* 0x010fc60000400000 */
[----:B------:R-:W4:Y:S01]  /*24c0*/  LDG.E R33, desc[UR6][R36.64+0x34] ;  /* 0x0000340624217981 */ /* 0x000f22000c1e1900 */
[----:B------:R-:W-:-:S03]  /*24d0*/  FMUL R38, R35, R38 ;  /* 0x0000002623267220 */ /* 0x000fc60000400000 */
[----:B------:R-:W4:Y:S04]  /*24e0*/  LDG.E R35, desc[UR6][R36.64+0x38] ;  /* 0x0000380624237981 */ /* 0x000f28000c1e1900 */
[----:B------:R-:W4:Y:S01]  /*24f0*/  LDG.E R37, desc[UR6][R36.64+0x3c] ;  /* 0x00003c0624257981 */ /* 0x000f22000c1e1900 */
[----:B------:R-:W-:-:S04]  /*2500*/  IMAD.WIDE R40, R41, 0x4, R20 ;  /* 0x0000000429287825 */ /* 0x000fc800078e0214 */
        /* <DEDUP_REMOVED lines=10> */
[----:B------:R2:W4:Y:S01]  /*25b0*/  LDG.E R45, desc[UR6][R28.64] ;  /* 0x000000061c2d7981 */ /* 0x000522000c1e1900 */
[----:B------:R-:W-:Y:S01]  /*25c0*/  FMUL R38, R38, R34 ;  /* 0x0000002226267220 */ /* 0x000fe20000400000 */
[----:B--2---:R-:W-:-:S06]  /*25d0*/  IMAD.WIDE R28, R30, 0x4, R20 ;  /* 0x000000041e1c7825 */ /* 0x004fcc00078e0214 */
[----:B------:R-:W2:Y:S01]  /*25e0*/  LDG.E R28, desc[UR6][R28.64] ;  /* 0x000000061c1c7981 */ /* 0x000ea2000c1e1900 */
[----:B---3--:R-:W-:-:S06]  /*25f0*/  IMAD.WIDE R30, R31, 0x4, R20 ;  /* 0x000000041f1e7825 */ /* 0x008fcc00078e0214 */
[----:B------:R-:W3:Y:S01]  /*2600*/  LDG.E R30, desc[UR6][R30.64] ;  /* 0x000000061e1e7981 */ /* 0x000ee2000c1e1900 */
[----:B----4-:R-:W-:-:S04]  /*2610*/  IMAD.WIDE R32, R33, 0x4, R20 ;  /* 0x0000000421207825 */ /* 0x010fc800078e0214 */
[--C-:B------:R-:W-:Y:S02]  /*2620*/  IMAD.WIDE R34, R35, 0x4, R20.reuse ;  /* 0x0000000423227825 */ /* 0x100fe400078e0214 */
[----:B------:R-:W4:Y:S04]  /*2630*/  LDG.E R32, desc[UR6][R32.64] ;  /* 0x0000000620207981 */ /* 0x000f28000c1e1900 */
[----:B------:R-:W4:Y:S01]  /*2640*/  LDG.E R34, desc[UR6][R34.64] ;  /* 0x0000000622227981 */ /* 0x000f22000c1e1900 */
[----:B------:R-:W-:-:S06]  /*2650*/  IMAD.WIDE R36, R37, 0x4, R20 ;  /* 0x0000000425247825 */ /* 0x000fcc00078e0214 */
[----:B------:R-:W4:Y:S01]  /*2660*/  LDG.E R36, desc[UR6][R36.64] ;  /* 0x0000000624247981 */ /* 0x000f22000c1e1900 */
[----:B------:R-:W-:-:S04]  /*2670*/  FMUL R41, R38, R41 ;  /* 0x0000002926297220 */ /* 0x000fc80000400000 */
[----:B------:R-:W-:-:S04]  /*2680*/  FMUL R41, R41, R40 ;  /* 0x0000002829297220 */ /* 0x000fc80000400000 */
[----:B------:R-:W-:-:S04]  /*2690*/  FMUL R42, R41, R42 ;  /* 0x0000002a292a7220 */ /* 0x000fc80000400000 */
[----:B------:R-:W-:-:S04]  /*26a0*/  FMUL R43, R42, R43 ;  /* 0x0000002b2a2b7220 */ /* 0x000fc80000400000 */
[----:B------:R-:W-:Y:S01]  /*26b0*/  FMUL R44, R43, R44 ;  /* 0x0000002c2b2c7220 */ /* 0x000fe20000400000 */
[----:B------:R-:W-:-:S03]  /*26c0*/  IADD3 R13, PT, PT, R13, 0x10, RZ ;  /* 0x000000100d0d7810 */ /* 0x000fc60007ffe0ff */
[----:B------:R-:W-:Y:S01]  /*26d0*/  FMUL R45, R44, R45 ;  /* 0x0000002d2c2d7220 */ /* 0x000fe20000400000 */
[----:B------:R-:W-:-:S03]  /*26e0*/  IADD3 R39, PT, PT, R39, 0x10, RZ ;  /* 0x0000001027277810 */ /* 0x000fc60007ffe0ff */
[----:B--2---:R-:W-:Y:S01]  /*26f0*/  FMUL R45, R45, R28 ;  /* 0x0000001c2d2d7220 */ /* 0x004fe20000400000 */
[----:B------:R-:W-:-:S04]  /*2700*/  LOP3.LUT R28, R14, 0xfffffff0, RZ, 0xc0, !PT ;  /* 0xfffffff00e1c7812 */ /* 0x000fc800078ec0ff */
[----:B------:R-:W-:Y:S01]  /*2710*/  ISETP.NE.AND P2, PT, R13, R28, PT ;  /* 0x0000001c0d00720c */ /* 0x000fe20003f45270 */
[----:B---3--:R-:W-:-:S04]  /*2720*/  FMUL R45, R45, R30 ;  /* 0x0000001e2d2d7220 */ /* 0x008fc80000400000 */
[----:B----4-:R-:W-:-:S04]  /*2730*/  FMUL R45, R45, R32 ;  /* 0x000000202d2d7220 */ /* 0x010fc80000400000 */
[----:B------:R-:W-:-:S04]  /*2740*/  FMUL R45, R45, R34 ;  /* 0x000000222d2d7220 */ /* 0x000fc80000400000 */
[----:B------:R-:W-:Y:S01]  /*2750*/  FMUL R40, R45, R36 ;  /* 0x000000242d287220 */ /* 0x000fe20000400000 */
[----:B------:R-:W-:Y:S06]  /*2760*/  @P2 BRA `(.L_x_33) ;  /* 0xfffffff800e42947 */ /* 0x000fec000383ffff */
.L_x_32:
[----:B------:R-:W-:Y:S05]  /*2770*/  BSYNC.RECONVERGENT B2 ;  /* 0x0000000000027941 */ /* 0x000fea0003800200 */
.L_x_31:
        /* <DEDUP_REMOVED lines=41> */
.L_x_35:
[----:B------:R-:W-:Y:S05]  /*2a10*/  BSYNC.RECONVERGENT B2 ;  /* 0x0000000000027941 */ /* 0x000fea0003800200 */
.L_x_34:
        /* <DEDUP_REMOVED lines=25> */
.L_x_37:
[----:B------:R-:W-:Y:S05]  /*2bb0*/  BSYNC.RECONVERGENT B2 ;  /* 0x0000000000027941 */ /* 0x000fea0003800200 */
.L_x_36:
        /* <DEDUP_REMOVED lines=18> */
.L_x_30:
[----:B------:R-:W-:Y:S05]  /*2ce0*/  BSYNC.RECONVERGENT B0 ;  /* 0x0000000000007941 */ /* 0x000fea0003800200 */
.L_x_29:
[----:B-----5:R-:W-:Y:S01]  /*2cf0*/  FADD R10, R40, R10 ;  /* 0x0000000a280a7221 */ /* 0x020fe20000000000 */
[----:B------:R-:W-:Y:S06]  /*2d00*/  @!P0 BRA `(.L_x_38) ;  /* 0xfffffff400288947 */ /* 0x000fec000383ffff */
.L_x_28:
[----:B------:R-:W-:Y:S05]  /*2d10*/  BSYNC.RECONVERGENT B1 ;  /* 0x0000000000017941 */ /* 0x000fea0003800200 */
.L_x_27:
[----:B------:R-:W0:Y:S01]  /*2d20*/  LDG.E R8, desc[UR6][R24.64] ;  /* 0x0000000618087981 */ /* 0x000e22000c1e1900 */
[----:B------:R-:W-:Y:S01]  /*2d30*/  FMUL R28, R9, R10 ;  /* 0x0000000a091c7220 */ /* 0x000fe20000400000 */
[----:B------:R-:W-:Y:S01]  /*2d40*/  UMOV UR4, 0x9189614c ;  /* 0x9189614c00047882 */ /* 0x000fe20000000000 */
[----:B------:R-:W-:-:S04]  /*2d50*/  UMOV UR5, 0x3fec23e3 ;  /* 0x3fec23e300057882 */ /* 0x000fc80000000000 */
[----:B------:R-:W-:Y:S08]  /*2d60*/  F2F.F64.F32 R28, R28 ;  /* 0x0000001c001c7310 */ /* 0x000ff00000201800 */
[----:B0-----:R-:W0:Y:S02]  /*2d70*/  F2F.F64.F32 R12, R8 ;  /* 0x00000008000c7310 */ /* 0x001e240000201800 */
[----:B0-----:R-:W-:-:S08]  /*2d80*/  DFMA R12, R26, -0.09375, R12 ;  /* 0xbfb800001a0c782b */ /* 0x001fd0000000000c */
[----:B------:R-:W-:-:S08]  /*2d90*/  DFMA R12, R16, -0.28125, R12 ;  /* 0xbfd20000100c782b */ /* 0x000fd0000000000c */
[----:B------:R-:W-:Y:S01]  /*2da0*/  DFMA R12, R26, UR4, R12 ;  /* 0x000000041a0c7c2b */ /* 0x000fe2000800000c */
[----:B------:R-:W-:Y:S01]  /*2db0*/  UMOV UR4, 0xa108bd3c ;  /* 0xa108bd3c00047882 */ /* 0x000fe20000000000 */
[----:B------:R-:W-:-:S06]  /*2dc0*/  UMOV UR5, 0x400a37b2 ;  /* 0x400a37b200057882 */ /* 0x000fcc0000000000 */
[----:B------:R-:W-:Y:S01]  /*2dd0*/  DFMA R12, R16, -UR4, R12 ;  /* 0x80000004100c7c2b */ /* 0x000fe2000800000c */
[----:B------:R-:W-:Y:S01]  /*2de0*/  UMOV UR4, 0xe408db10 ;  /* 0xe408db1000047882 */ /* 0x000fe20000000000 */
[----:B------:R-:W-:-:S06]  /*2df0*/  UMOV UR5, 0x400a912f ;  /* 0x400a912f00057882 */ /* 0x000fcc0000000000 */
[----:B------:R-:W-:-:S10]  /*2e00*/  DFMA R12, R28, UR4, R12 ;  /* 0x000000041c0c7c2b */ /* 0x000fd4000800000c */
        /* <DEDUP_REMOVED lines=13> */
.L_x_50:
        /* <DEDUP_REMOVED lines=21> */
.L_x_45:
        /* <DEDUP_REMOVED lines=8> */
[----:B------:R-:W4:Y:S01]  /*30b0*/  LDG.E R31, desc[UR6][R38.64+0x18] ;  /* 0x00001806261f7981 */ /* 0x000f22000c1e1900 */
[----:B--2---:R-:W-:-:S04]  /*30c0*/  IMAD.WIDE R32, R33, 0x4, R20 ;  /* 0x0000000421207825 */ /* 0x004fc800078e0214 */
[--C-:B---3--:R-:W-:Y:S01]  /*30d0*/  IMAD.WIDE R42, R43, 0x4, R20.reuse ;  /* 0x000000042b2a7825 */ /* 0x108fe200078e0214 */
[----:B------:R4:W2:Y:S04]  /*30e0*/  LDG.E R40, desc[UR6][R32.64] ;  /* 0x0000000620287981 */ /* 0x0008a8000c1e1900 */
[----:B------:R0:W3:Y:S01]  /*30f0*/  LDG.E R34, desc[UR6][R42.64] ;  /* 0x000000062a227981 */ /* 0x0000e2000c1e1900 */
[----:B----4-:R-:W-:-:S04]  /*3100*/  IMAD.WIDE R32, R36, 0x4, R20 ;  /* 0x0000000424207825 */ /* 0x010fc800078e0214 */
[--C-:B0-----:R-:W-:Y:S02]  /*3110*/  IMAD.WIDE R42, R30, 0x4, R20.reuse ;  /* 0x000000041e2a7825 */ /* 0x101fe400078e0214 */
[----:B------:R-:W4:Y:S02]  /*3120*/  LDG.E R32, desc[UR6][R32.64] ;  /* 0x0000000620207981 */ /* 0x000f24000c1e1900 */
[----:B------:R-:W-:-:S06]  /*3130*/  IMAD.WIDE R36, R37, 0x4, R20 ;  /* 0x0000000425247825 */ /* 0x000fcc00078e0214 */
[----:B------:R-:W4:Y:S04]  /*3140*/  LDG.E R37, desc[UR6][R36.64] ;  /* 0x0000000624257981 */ /* 0x000f28000c1e1900 */
[----:B------:R0:W4:Y:S01]  /*3150*/  LDG.E R33, desc[UR6][R42.64] ;  /* 0x000000062a217981 */ /* 0x000122000c1e1900 */
[----:B------:R-:W-:-:S03]  /*3160*/  IMAD.WIDE R30, R31, 0x4, R20 ;  /* 0x000000041f1e7825 */ /* 0x000fc600078e0214 */
[----:B------:R-:W4:Y:S01]  /*3170*/  LDG.E R36, desc[UR6][R38.64+0x20] ;  /* 0x0000200626247981 */ /* 0x000f22000c1e1900 */
[----:B0-----:R-:W-:-:S03]  /*3180*/  IMAD.WIDE R42, R35, 0x4, R20 ;  /* 0x00000004232a7825 */ /* 0x001fc600078e0214 */
        /* <DEDUP_REMOVED lines=8> */
[----:B------:R-:W4:Y:S01]  /*3210*/  LDG.E R32, desc[UR6][R38.64+0x2c] ;  /* 0x00002c0626207981 */ /* 0x000f22000c1e1900 */
[----:B------:R-:W-:-:S03]  /*3220*/  FMUL R40, R40, R33 ;  /* 0x0000002128287220 */ /* 0x000fc60000400000 */
[----:B------:R-:W4:Y:S01]  /*3230*/  LDG.E R33, desc[UR6][R38.64+0x30] ;  /* 0x0000300626217981 */ /* 0x000f22000c1e1900 */
[----:B------:R-:W-:-:S03]  /*3240*/  FMUL R40, R40, R35 ;  /* 0x0000002328287220 */ /* 0x000fc60000400000 */
[----:B------:R-:W4:Y:S01]  /*3250*/  LDG.E R35, desc[UR6][R38.64+0x34] ;  /* 0x0000340626237981 */ /* 0x000f22000c1e1900 */
[----:B0-----:R-:W-:-:S03]  /*3260*/  FMUL R31, R40, R37 ;  /* 0x00000025281f7220 */ /* 0x001fc60000400000 */
[----:B------:R-:W4:Y:S04]  /*3270*/  LDG.E R37, desc[UR6][R38.64+0x38] ;  /* 0x0000380626257981 */ /* 0x000f28000c1e1900 */
[----:B------:R-:W4:Y:S01]  /*3280*/  LDG.E R39, desc[UR6][R38.64+0x3c] ;  /* 0x00003c0626277981 */ /* 0x000f22000c1e1900 */
[----:B------:R-:W-:-:S04]  /*3290*/  IMAD.WIDE R42, R43, 0x4, R20 ;  /* 0x000000042b2a7825 */ /* 0x000fc800078e0214 */
[----:B------:R-:W-:Y:S01]  /*32a0*/  FMUL R40, R31, R30 ;  /* 0x0000001e1f287220 */ /* 0x000fe20000400000 */
[--C-:B------:R-:W-:Y:S01]  /*32b0*/  IMAD.WIDE R30, R36, 0x4, R20.reuse ;  /* 0x00000004241e7825 */ /* 0x100fe200078e0214 */
[----:B------:R-:W4:Y:S04]  /*32c0*/  LDG.E R43, desc[UR6][R42.64] ;  /* 0x000000062a2b7981 */ /* 0x000f28000c1e1900 */
[----:B------:R3:W4:Y:S01]  /*32d0*/  LDG.E R42, desc[UR6][R30.64] ;  /* 0x000000061e2a7981 */ /* 0x000722000c1e1900 */
[----:B--2---:R-:W-:-:S04]  /*32e0*/  IMAD.WIDE R44, R45, 0x4, R20 ;  /* 0x000000042d2c7825 */ /* 0x004fc800078e0214 */
[--C-:B---3--:R-:W-:Y:S02]  /*32f0*/  IMAD.WIDE R30, R34, 0x4, R20.reuse ;  /* 0x00000004221e7825 */ /* 0x108fe400078e0214 */
[----:B------:R-:W2:Y:S04]  /*3300*/  LDG.E R44, desc[UR6][R44.64] ;  /* 0x000000062c2c7981 */ /* 0x000ea8000c1e1900 */
[----:B------:R4:W3:Y:S02]  /*3310*/  LDG.E R45, desc[UR6][R30.64] ;  /* 0x000000061e2d7981 */ /* 0x0008e4000c1e1900 */
[----:B----4-:R-:W-:-:S04]  /*3320*/  IMAD.WIDE R30, R32, 0x4, R20 ;  /* 0x00000004201e7825 */ /* 0x010fc800078e0214 */
[--C-:B------:R-:W-:Y:S02]  /*3330*/  IMAD.WIDE R32, R33, 0x4, R20.reuse ;  /* 0x0000000421207825 */ /* 0x100fe400078e0214 */
[----:B------:R-:W4:Y:S04]  /*3340*/  LDG.E R30, desc[UR6][R30.64] ;  /* 0x000000061e1e7981 */ /* 0x000f28000c1e1900 */
[----:B------:R-:W4:Y:S01]  /*3350*/  LDG.E R32, desc[UR6][R32.64] ;  /* 0x0000000620207981 */ /* 0x000f22000c1e1900 */
[----:B------:R-:W-:-:S04]  /*3360*/  IMAD.WIDE R34, R35, 0x4, R20 ;  /* 0x0000000423227825 */ /* 0x000fc800078e0214 */
[--C-:B------:R-:W-:Y:S02]  /*3370*/  IMAD.WIDE R36, R37, 0x4, R20.reuse ;  /* 0x0000000425247825 */ /* 0x100fe400078e0214 */
[----:B------:R-:W4:Y:S04]  /*3380*/  LDG.E R34, desc[UR6][R34.64] ;  /* 0x0000000622227981 */ /* 0x000f28000c1e1900 */
[----:B------:R-:W4:Y:S01]  /*3390*/  LDG.E R36, desc[UR6][R36.64] ;  /* 0x0000000624247981 */ /* 0x000f22000c1e1900 */
[----:B------:R-:W-:-:S06]  /*33a0*/  IMAD.WIDE R38, R39, 0x4, R20 ;  /* 0x0000000427267825 */ /* 0x000fcc00078e0214 */
[----:B------:R-:W4:Y:S01]  /*33b0*/  LDG.E R38, desc[UR6][R38.64] ;  /* 0x0000000626267981 */ /* 0x000f22000c1e1900 */
[----:B------:R-:W-:-:S04]  /*33c0*/  FMUL R43, R40, R43 ;  /* 0x0000002b282b7220 */ /* 0x000fc80000400000 */
[----:B------:R-:W-:Y:S01]  /*33d0*/  FMUL R43, R43, R42 ;  /* 0x0000002a2b2b7220 */ /* 0x000fe20000400000 */
[----:B------:R-:W-:Y:S02]  /*33e0*/  IADD3 R13, PT, PT, R13, 0x10, RZ ;  /* 0x000000100d0d7810 */ /* 0x000fe40007ffe0ff */
[----:B------:R-:W-:Y:S01]  /*33f0*/  IADD3 R41, PT, PT, R41, 0x10, RZ ;  /* 0x0000001029297810 */ /* 0x000fe20007ffe0ff */
[----:B--2---:R-:W-:-:S04]  /*3400*/  FMUL R44, R43, R44 ;  /* 0x0000002c2b2c7220 */ /* 0x004fc80000400000 */
[----:B---3--:R-:W-:-:S04]  /*3410*/  FMUL R45, R44, R45 ;  /* 0x0000002d2c2d7220 */ /* 0x008fc80000400000 */
[----:B----4-:R-:W-:Y:S01]  /*3420*/  FMUL R45, R45, R30 ;  /* 0x0000001e2d2d7220 */ /* 0x010fe20000400000 */
[----:B------:R-:W-:-:S04]  /*3430*/  LOP3.LUT R30, R14, 0xfffffff0, RZ, 0xc0, !PT ;  /* 0xfffffff00e1e7812 */ /* 0x000fc800078ec0ff */
[----:B------:R-:W-:Y:S01]  /*3440*/  ISETP.NE.AND P2, PT, R13, R30, PT ;  /* 0x0000001e0d00720c */ /* 0x000fe20003f45270 */
[----:B------:R-:W-:-:S04]  /*3450*/  FMUL R45, R45, R32 ;  /* 0x000000202d2d7220 */ /* 0x000fc80000400000 */
[----:B------:R-:W-:-:S04]  /*3460*/  FMUL R45, R45, R34 ;  /* 0x000000222d2d7220 */ /* 0x000fc80000400000 */
[----:B------:R-:W-:-:S04]  /*3470*/  FMUL R45, R45, R36 ;  /* 0x000000242d2d7220 */ /* 0x000fc80000400000 */
[----:B------:R-:W-:Y:S01]  /*3480*/  FMUL R45, R45, R38 ;  /* 0x000000262d2d7220 */ /* 0x000fe20000400000 */
[----:B------:R-:W-:Y:S06]  /*3490*/  @P2 BRA `(.L_x_45) ;  /* 0xfffffff800e42947 */ /* 0x000fec000383ffff */
.L_x_44:
[----:B------:R-:W-:Y:S05]  /*34a0*/  BSYNC.RECONVERGENT B2 ;  /* 0x0000000000027941 */ /* 0x000fea0003800200 */
.L_x_43:
[----:B------:R-:W-:Y:S05]  /*34b0*/  @!P1 BRA `(.L_x_42) ;  /* 0x0000000400509947 */ /* 0x000fea0003800000 */
[----:B------:R-:W-:Y:S01]  /*34c0*/  ISETP.GE.U32.AND P1, PT, R15, 0x8, PT ;  /* 0x000000080f00780c */ /* 0x000fe20003f26070 */
[----:B------:R-:W-:Y:S01]  /*34d0*/  BSSY.RECONVERGENT B2, `(.L_x_46) ;  /* 0x0000026000027945 */ /* 0x000fe20003800200 */
[----:B------:R-:W-:-:S11]  /*34e0*/  LOP3.LUT P2, R13, R14, 0x7, RZ, 0xc0, !PT ;  /* 0x000000070e0d7812 */ /* 0x000fd6000784c0ff */
[----:B------:R-:W-:Y:S05]  /*34f0*/  @!P1 BRA `(.L_x_47) ;  /* 0x00000000008c9947 */ /* 0x000fea0003800000 */
        /* <DEDUP_REMOVED lines=13> */
[--C-:B----4-:R-:W-:Y:S01]  /*35d0*/  IMAD.WIDE R42, R43, 0x4, R20.reuse ;  /* 0x000000042b2a7825 */ /* 0x110fe200078e0214 */
[----:B------:R3:W4:Y:S03]  /*35e0*/  LDG.E R44, desc[UR6][R30.64] ;  /* 0x000000061e2c7981 */ /* 0x000726000c1e1900 */
[--C-:B0-----:R-:W-:Y:S02]  /*35f0*/  IMAD.WIDE R38, R34, 0x4, R20.reuse ;  /* 0x0000000422267825 */ /* 0x101fe400078e0214 */
[----:B------:R-:W4:Y:S02]  /*3600*/  LDG.E R42, desc[UR6][R42.64] ;  /* 0x000000062a2a7981 */ /* 0x000f24000c1e1900 */
[----:B-1----:R-:W-:-:S04]  /*3610*/  IMAD.WIDE R36, R32, 0x4, R20 ;  /* 0x0000000420247825 */ /* 0x002fc800078e0214 */
[--C-:B------:R-:W-:Y:S02]  /*3620*/  IMAD.WIDE R34, R35, 0x4, R20.reuse ;  /* 0x0000000423227825 */ /* 0x100fe400078e0214 */
[----:B------:R-:W4:Y:S04]  /*3630*/  LDG.E R36, desc[UR6][R36.64] ;  /* 0x0000000624247981 */ /* 0x000f28000c1e1900 */
[----:B------:R-:W4:Y:S01]  /*3640*/  LDG.E R43, desc[UR6][R38.64] ;  /* 0x00000006262b7981 */ /* 0x000f22000c1e1900 */
[----:B------:R-:W-:-:S03]  /*3650*/  IMAD.WIDE R32, R33, 0x4, R20 ;  /* 0x0000000421207825 */ /* 0x000fc600078e0214 */
[----:B------:R-:W4:Y:S01]  /*3660*/  LDG.E R34, desc[UR6][R34.64] ;  /* 0x0000000622227981 */ /* 0x000f22000c1e1900 */
[----:B---3--:R-:W-:-:S03]  /*3670*/  IMAD.WIDE R30, R15, 0x4, R20 ;  /* 0x000000040f1e7825 */ /* 0x008fc600078e0214 */
[----:B------:R-:W3:Y:S04]  /*3680*/  LDG.E R32, desc[UR6][R32.64] ;  /* 0x0000000620207981 */ /* 0x000ee8000c1e1900 */
[----:B------:R-:W3:Y:S01]  /*3690*/  LDG.E R30, desc[UR6][R30.64] ;  /* 0x000000061e1e7981 */ /* 0x000ee2000c1e1900 */
[----:B------:R-:W-:Y:S01]  /*36a0*/  IADD3 R41, PT, PT, R41, 0x8, RZ ;  /* 0x0000000829297810 */ /* 0x000fe20007ffe0ff */
[----:B--2--5:R-:W-:-:S04]  /*36b0*/  FMUL R45, R45, R40 ;  /* 0x000000282d2d7220 */ /* 0x024fc80000400000 */
[----:B----4-:R-:W-:-:S04]  /*36c0*/  FMUL R45, R45, R44 ;  /* 0x0000002c2d2d7220 */ /* 0x010fc80000400000 */
[----:B------:R-:W-:-:S04]  /*36d0*/  FMUL R42, R45, R42 ;  /* 0x0000002a2d2a7220 */ /* 0x000fc80000400000 */
[----:B------:R-:W-:-:S04]  /*36e0*/  FMUL R43, R42, R43 ;  /* 0x0000002b2a2b7220 */ /* 0x000fc80000400000 */
[----:B------:R-:W-:-:S04]  /*36f0*/  FMUL R43, R43, R36 ;  /* 0x000000242b2b7220 */ /* 0x000fc80000400000 */
[----:B------:R-:W-:-:S04]  /*3700*/  FMUL R43, R43, R34 ;  /* 0x000000222b2b7220 */ /* 0x000fc80000400000 */
[----:B---3--:R-:W-:-:S04]  /*3710*/  FMUL R43, R43, R32 ;  /* 0x000000202b2b7220 */ /* 0x008fc80000400000 */
[----:B------:R-:W-:-:S07]  /*3720*/  FMUL R45, R43, R30 ;  /* 0x0000001e2b2d7220 */ /* 0x000fce0000400000 */
.L_x_47:
[----:B------:R-:W-:Y:S05]  /*3730*/  BSYNC.RECONVERGENT B2 ;  /* 0x0000000000027941 */ /* 0x000fea0003800200 */
.L_x_46:
        /* <DEDUP_REMOVED lines=25> */
.L_x_49:
[----:B------:R-:W-:Y:S05]  /*38d0*/  BSYNC.RECONVERGENT B2 ;  /* 0x0000000000027941 */ /* 0x000fea0003800200 */
.L_x_48:
        /* <DEDUP_REMOVED lines=18> */
.L_x_42:
[----:B------:R-:W-:Y:S05]  /*3a00*/  BSYNC.RECONVERGENT B0 ;  /* 0x0000000000007941 */ /* 0x000fea0003800200 */
.L_x_41:
[----:B-----5:R-:W-:Y:S01]  /*3a10*/  FADD R10, R45, R10 ;  /* 0x0000000a2d0a7221 */ /* 0x020fe20000000000 */
[----:B------:R-:W-:Y:S06]  /*3a20*/  @!P0 BRA `(.L_x_50) ;  /* 0xfffffff4002c8947 */ /* 0x000fec000383ffff */
.L_x_40:
[----:B------:R-:W-:Y:S05]  /*3a30*/  BSYNC.RECONVERGENT B1 ;  /* 0x0000000000017941 */ /* 0x000fea0003800200 */
.L_x_39:
[----:B------:R-:W0:Y:S01]  /*3a40*/  LDG.E R8, desc[UR6][R24.64] ;  /* 0x0000000618087981 */ /* 0x000e22000c1e1900 */
[----:B------:R-:W-:Y:S01]  /*3a50*/  UMOV UR4, 0x9189614c ;  /* 0x9189614c00047882 */ /* 0x000fe20000000000 */
[----:B------:R-:W-:Y:S01]  /*3a60*/  UMOV UR5, 0x3fec23e3 ;  /* 0x3fec23e300057882 */ /* 0x000fe20000000000 */
[----:B------:R-:W-:-:S06]  /*3a70*/  FMUL R14, R9, R10 ;  /* 0x0000000a090e7220 */ /* 0x000fcc0000400000 */
[----:B------:R-:W-:Y:S08]  /*3a80*/  F2F.F64.F32 R14, R14 ;  /* 0x0000000e000e7310 */ /* 0x000ff00000201800 */
[----:B0-----:R-:W0:Y:S02]  /*3a90*/  F2F.F64.F32 R12, R8 ;  /* 0x00000008000c7310 */ /* 0x001e240000201800 */
[----:B0-----:R-:W-:Y:S01]  /*3aa0*/  DFMA R12, R26, -UR4, R12 ;  /* 0x800000041a0c7c2b */ /* 0x001fe2000800000c */
[----:B------:R-:W-:Y:S01]  /*3ab0*/  UMOV UR4, 0xa108bd3c ;  /* 0xa108bd3c00047882 */ /* 0x000fe20000000000 */
[----:B------:R-:W-:-:S06]  /*3ac0*/  UMOV UR5, 0x400a37b2 ;  /* 0x400a37b200057882 */ /* 0x000fcc0000000000 */
[----:B------:R-:W-:Y:S01]  /*3ad0*/  DFMA R12, R16, UR4, R12 ;  /* 0x00000004100c7c2b */ /* 0x000fe2000800000c */
[----:B------:R-:W-:Y:S01]  /*3ae0*/  UMOV UR4, 0xe408db10 ;  /* 0xe408db1000047882 */ /* 0x000fe20000000000 */
[----:B------:R-:W-:-:S06]  /*3af0*/  UMOV UR5, 0x400a912f ;  /* 0x400a912f00057882 */ /* 0x000fcc0000000000 */
[----:B------:R-:W-:Y:S01]  /*3b00*/  DFMA R12, R28, -UR4, R12 ;  /* 0x800000041c0c7c2b */ /* 0x000fe2000800000c */
[----:B------:R-:W-:Y:S01]  /*3b10*/  UMOV UR4, 0xd097b426 ;  /* 0xd097b42600047882 */ /* 0x000fe20000000000 */
[----:B------:R-:W-:-:S06]  /*3b20*/  UMOV UR5, 0x4000425e ;  /* 0x4000425e00057882 */ /* 0x000fcc0000000000 */
[----:B------:R-:W-:Y:S01]  /*3b30*/  DFMA R12, R26, UR4, R12 ;  /* 0x000000041a0c7c2b */ /* 0x000fe2000800000c */
[----:B------:R-:W-:Y:S01]  /*3b40*/  UMOV UR4, 0x2c69cb1a ;  /* 0x2c69cb1a00047882 */ /* 0x000fe20000000000 */
[----:B------:R-:W-:-:S06]  /*3b50*/  UMOV UR5, 0x401cb1a7 ;  /* 0x401cb1a700057882 */ /* 0x000fcc0000000000 */
[----:B------:R-:W-:-:S08]  /*3b60*/  DFMA R12, R16, -8, R12 ;  /* 0xc0200000100c782b */ /* 0x000fd0000000000c */
[----:B------:R-:W-:Y:S01]  /*3b70*/  DFMA R12, R28, UR4, R12 ;  /* 0x000000041c0c7c2b */ /* 0x000fe2000800000c */
[----:B------:R-:W-:Y:S01]  /*3b80*/  UMOV UR4, 0x96b4a5ad ;  /* 0x96b4a5ad00047882 */ /* 0x000fe20000000000 */
[----:B------:R-:W-:-:S06]  /*3b90*/  UMOV UR5, 0x3fca5ad2 ;  /* 0x3fca5ad200057882 */ /* 0x000fcc0000000000 */
[----:B------:R-:W-:-:S10]  /*3ba0*/  DFMA R12, R14, -UR4, R12 ;  /* 0x800000040e0c7c2b */ /* 0x000fd4000800000c */
        /* <DEDUP_REMOVED lines=13> */
.L_x_62:
        /* <DEDUP_REMOVED lines=18> */
[----:B------:R-:W-:-:S11]  /*3da0*/  LOP3.LUT P1, RZ, R40, 0xf, RZ, 0xc0, !PT ;  /* 0x0000000f28ff7812 */ /* 0x000fd6000782c0ff */
[----:B------:R-:W-:Y:S05]  /*3db0*/  @P2 BRA `(.L_x_56) ;  /* 0x0000000400202947 */ /* 0x000fea0003800000 */
[----:B------:R-:W-:-:S07]  /*3dc0*/  HFMA2 R13, -RZ, RZ, 0, 0 ;  /* 0x00000000ff0d7431 */ /* 0x000fce00000001ff */
.L_x_57:
        /* <DEDUP_REMOVED lines=9> */
[----:B--2---:R-:W-:-:S05]  /*3e60*/  IMAD.WIDE R44, R45, 0x4, R20 ;  /* 0x000000042d2c7825 */ /* 0x004fca00078e0214 */
[----:B------:R3:W2:Y:S02]  /*3e70*/  LDG.E R30, desc[UR6][R44.64] ;  /* 0x000000062c1e7981 */ /* 0x0006a4000c1e1900 */
[----:B---3--:R-:W-:-:S04]  /*3e80*/  IMAD.WIDE R44, R32, 0x4, R20 ;  /* 0x00000004202c7825 */ /* 0x008fc800078e0214 */
[--C-:B----4-:R-:W-:Y:S02]  /*3e90*/  IMAD.WIDE R32, R33, 0x4, R20.reuse ;  /* 0x0000000421207825 */ /* 0x110fe400078e0214 */
[----:B------:R-:W3:Y:S04]  /*3ea0*/  LDG.E R44, desc[UR6][R44.64] ;  /* 0x000000062c2c7981 */ /* 0x000ee8000c1e1900 */
[----:B------:R0:W4:Y:S02]  /*3eb0*/  LDG.E R34, desc[UR6][R32.64] ;  /* 0x0000000620227981 */ /* 0x000124000c1e1900 */
[----:B0-----:R-:W-:-:S05]  /*3ec0*/  IMAD.WIDE R32, R36, 0x4, R20 ;  /* 0x0000000424207825 */ /* 0x001fca00078e0214 */
[----:B------:R0:W4:Y:S02]  /*3ed0*/  LDG.E R42, desc[UR6][R32.64] ;  /* 0x00000006202a7981 */ /* 0x000124000c1e1900 */
[----:B0-----:R-:W-:-:S05]  /*3ee0*/  IMAD.WIDE R32, R35, 0x4, R20 ;  /* 0x0000000423207825 */ /* 0x001fca00078e0214 */
[----:B------:R0:W4:Y:S02]  /*3ef0*/  LDG.E R35, desc[UR6][R32.64] ;  /* 0x0000000620237981 */ /* 0x000124000c1e1900 */
[--C-:B0-----:R-:W-:Y:S02]  /*3f00*/  IMAD.WIDE R32, R43, 0x4, R20.reuse ;  /* 0x000000042b207825 */ /* 0x101fe400078e0214 */
[----:B------:R-:W4:Y:S02]  /*3f10*/  LDG.E R43, desc[UR6][R38.64+0x1c] ;  /* 0x00001c06262b7981 */ /* 0x000f24000c1e1900 */
[----:B------:R-:W-:-:S06]  /*3f20*/  IMAD.WIDE R36, R37, 0x4, R20 ;  /* 0x0000000425247825 */ /* 0x000fcc00078e0214 */
[----:B------:R-:W4:Y:S04]  /*3f30*/  LDG.E R36, desc[UR6][R36.64] ;  /* 0x0000000624247981 */ /* 0x000f28000c1e1900 */
[----:B------:R-:W4:Y:S04]  /*3f40*/  LDG.E R37, desc[UR6][R32.64] ;  /* 0x0000000620257981 */ /* 0x000f28000c1e1900 */
[----:B------:R-:W4:Y:S04]  /*3f50*/  LDG.E R32, desc[UR6][R38.64+0x2c] ;  /* 0x00002c0626207981 */ /* 0x000f28000c1e1900 */
[----:B------:R-:W4:Y:S01]  /*3f60*/  LDG.E R33, desc[UR6][R38.64+0x30] ;  /* 0x0000300626217981 */ /* 0x000f22000c1e1900 */
[----:B--2--5:R-:W-:-:S04]  /*3f70*/  FMUL R45, R30, R31 ;  /* 0x0000001f1e2d7220 */ /* 0x024fc80000400000 */
[----:B---3--:R-:W-:Y:S02]  /*3f80*/  FMUL R44, R45, R44 ;  /* 0x0000002c2d2c7220 */ /* 0x008fe40000400000 */
[----:B------:R-:W2:Y:S02]  /*3f90*/  LDG.E R45, desc[UR6][R38.64+0x24] ;  /* 0x00002406262d7981 */ /* 0x000ea4000c1e1900 */
[----:B----4-:R-:W-:Y:S02]  /*3fa0*/  FMUL R44, R44, R34 ;  /* 0x000000222c2c7220 */ /* 0x010fe40000400000 */
[----:B------:R-:W3:Y:S02]  /*3fb0*/  LDG.E R34, desc[UR6][R38.64+0x28] ;  /* 0x0000280626227981 */ /* 0x000ee4000c1e1900 */
[----:B------:R-:W-:Y:S01]  /*3fc0*/  FMUL R42, R44, R42 ;  /* 0x0000002a2c2a7220 */ /* 0x000fe20000400000 */
[----:B------:R-:W-:Y:S02]  /*3fd0*/  IMAD.WIDE R30, R43, 0x4, R20 ;  /* 0x000000042b1e7825 */ /* 0x000fe400078e0214 */
[----:B------:R-:W4:Y:S04]  /*3fe0*/  LDG.E R43, desc[UR6][R38.64+0x20] ;  /* 0x00002006262b7981 */ /* 0x000f28000c1e1900 */
[----:B------:R0:W3:Y:S01]  /*3ff0*/  LDG.E R30, desc[UR6][R30.64] ;  /* 0x000000061e1e7981 */ /* 0x0000e2000c1e1900 */
[----:B------:R-:W-:-:S04]  /*4000*/  FMUL R36, R42, R36 ;  /* 0x000000242a247220 */ /* 0x000fc80000400000 */
[----:B------:R-:W-:Y:S02]  /*4010*/  FMUL R36, R36, R35 ;  /* 0x0000002324247220 */ /* 0x000fe40000400000 */
[----:B------:R-:W4:Y:S02]  /*4020*/  LDG.E R35, desc[UR6][R38.64+0x34] ;  /* 0x0000340626237981 */ /* 0x000f24000c1e1900 */
[----:B0-----:R-:W-:Y:S02]  /*4030*/  FMUL R31, R36, R37 ;  /* 0x00000025241f7220 */ /* 0x001fe40000400000 */
[----:B------:R-:W4:Y:S04]  /*4040*/  LDG.E R37, desc[UR6][R38.64+0x38] ;  /* 0x0000380626257981 */ /* 0x000f28000c1e1900 */
[----:B------:R-:W4:Y:S01]  /*4050*/  LDG.E R39, desc[UR6][R38.64+0x3c] ;  /* 0x00003c0626277981 */ /* 0x000f22000c1e1900 */
[----:B--2---:R-:W-:-:S06]  /*4060*/  IMAD.WIDE R44, R45, 0x4, R20 ;  /* 0x000000042d2c7825 */ /* 0x004fcc00078e0214 */
[----:B------:R-:W2:Y:S01]  /*4070*/  LDG.E R44, desc[UR6][R44.64] ;  /* 0x000000062c2c7981 */ /* 0x000ea2000c1e1900 */
[----:B---3--:R-:W-:Y:S01]  /*4080*/  FMUL R42, R31, R30 ;  /* 0x0000001e1f2a7220 */ /* 0x008fe20000400000 */
[----:B----4-:R-:W-:-:S05]  /*4090*/  IMAD.WIDE R30, R43, 0x4, R20 ;  /* 0x000000042b1e7825 */ /* 0x010fca00078e0214 */
[----:B------:R0:W3:Y:S02]  /*40a0*/  LDG.E R43, desc[UR6][R30.64] ;  /* 0x000000061e2b7981 */ /* 0x0000e4000c1e1900 */
[----:B0-----:R-:W-:-:S05]  /*40b0*/  IMAD.WIDE R30, R34, 0x4, R20 ;  /* 0x00000004221e7825 */ /* 0x001fca00078e0214 */
[----:B------:R0:W4:Y:S02]  /*40c0*/  LDG.E R45, desc[UR6][R30.64] ;  /* 0x000000061e2d7981 */ /* 0x000124000c1e1900 */
[----:B0-----:R-:W-:-:S04]  /*40d0*/  IMAD.WIDE R30, R32, 0x4, R20 ;  /* 0x00000004201e7825 */ /* 0x001fc800078e0214 */
[--C-:B------:R-:W-:Y:S02]  /*40e0*/  IMAD.WIDE R32, R33, 0x4, R20.reuse ;  /* 0x0000000421207825 */ /* 0x100fe400078e0214 */
[----:B------:R-:W4:Y:S02]  /*40f0*/  LDG.E R30, desc[UR6][R30.64] ;  /* 0x000000061e1e7981 */ /* 0x000f24000c1e1900 */
[--C-:B------:R-:W-:Y:S02]  /*4100*/  IMAD.WIDE R34, R35, 0x4, R20.reuse ;  /* 0x0000000423227825 */ /* 0x100fe400078e0214 */
[----:B------:R-:W4:Y:S02]  /*4110*/  LDG.E R32, desc[UR6][R32.64] ;  /* 0x0000000620207981 */ /* 0x000f24000c1e1900 */
[--C-:B------:R-:W-:Y:S02]  /*4120*/  IMAD.WIDE R36, R37, 0x4, R20.reuse ;  /* 0x0000000425247825 */ /* 0x100fe400078e0214 */
[----:B------:R-:W4:Y:S02]  /*4130*/  LDG.E R34, desc[UR6][R34.64] ;  /* 0x0000000622227981 */ /* 0x000f24000c1e1900 */
[----:B------:R-:W-:-:S02]  /*4140*/  IMAD.WIDE R38, R39, 0x4, R20 ;  /* 0x0000000427267825 */ /* 0x000fc400078e0214 */
[----:B------:R-:W4:Y:S04]  /*4150*/  LDG.E R36, desc[UR6][R36.64] ;  /* 0x0000000624247981 */ /* 0x000f28000c1e1900 */
[----:B------:R-:W4:Y:S01]  /*4160*/  LDG.E R38, desc[UR6][R38.64] ;  /* 0x0000000626267981 */ /* 0x000f22000c1e1900 */
[----:B------:R-:W-:Y:S02]  /*4170*/  IADD3 R13, PT, PT, R13, 0x10, RZ ;  /* 0x000000100d0d7810 */ /* 0x000fe40007ffe0ff */
[----:B------:R-:W-:Y:S01]  /*4180*/  IADD3 R41, PT, PT, R41, 0x10, RZ ;  /* 0x0000001029297810 */ /* 0x000fe20007ffe0ff */
[----:B---3--:R-:W-:-:S04]  /*4190*/  FMUL R43, R42, R43 ;  /* 0x0000002b2a2b7220 */ /* 0x008fc80000400000 */
[----:B--2---:R-:W-:-:S04]  /*41a0*/  FMUL R44, R43, R44 ;  /* 0x0000002c2b2c7220 */ /* 0x004fc80000400000 */
[----:B----4-:R-:W-:-:S04]  /*41b0*/  FMUL R45, R44, R45 ;  /* 0x0000002d2c2d7220 */ /* 0x010fc80000400000 */
[----:B------:R-:W-:Y:S01]  /*41c0*/  FMUL R45, R45, R30 ;  /* 0x0000001e2d2d7220 */ /* 0x000fe20000400000 */
[----:B------:R-:W-:-:S04]  /*41d0*/  LOP3.LUT R30, R40, 0xfffffff0, RZ, 0xc0, !PT ;  /* 0xfffffff0281e7812 */ /* 0x000fc800078ec0ff */
[----:B------:R-:W-:Y:S01]  /*41e0*/  ISETP.NE.AND P2, PT, R13, R30, PT ;  /* 0x0000001e0d00720c */ /* 0x000fe20003f45270 */
[----:B------:R-:W-:-:S04]  /*41f0*/  FMUL R45, R45, R32 ;  /* 0x000000202d2d7220 */ /* 0x000fc80000400000 */
[----:B------:R-:W-:-:S04]  /*4200*/  FMUL R45, R45, R34 ;  /* 0x000000222d2d7220 */ /* 0x000fc80000400000 */
[----:B------:R-:W-:-:S04]  /*4210*/  FMUL R45, R45, R36 ;  /* 0x000000242d2d7220 */ /* 0x000fc80000400000 */
[----:B------:R-:W-:Y:S01]  /*4220*/  FMUL R31, R45, R38 ;  /* 0x000000262d1f7220 */ /* 0x000fe20000400000 */
[----:B------:R-:W-:Y:S06]  /*4230*/  @P2 BRA `(.L_x_57) ;  /* 0xfffffff800e42947 */ /* 0x000fec000383ffff */
.L_x_56:
[----:B------:R-:W-:Y:S05]  /*4240*/  BSYNC.RECONVERGENT B2 ;  /* 0x0000000000027941 */ /* 0x000fea0003800200 */
.L_x_55:
[----:B------:R-:W-:Y:S05]  /*4250*/  @!P1 BRA `(.L_x_54) ;  /* 0x0000000400589947 */ /* 0x000fea0003800000 */
[C---:B------:R-:W-:Y:S01]  /*4260*/  LOP3.LUT R13, R40.reuse, 0xf, RZ, 0xc0, !PT ;  /* 0x0000000f280d7812 */ /* 0x040fe200078ec0ff */
[----:B------:R-:W-:Y:S01]  /*4270*/  BSSY.RECONVERGENT B2, `(.L_x_58) ;  /* 0x0000027000027945 */ /* 0x000fe20003800200 */
[----:B------:R-:W-:Y:S02]  /*4280*/  LOP3.LUT P2, RZ, R40, 0x7, RZ, 0xc0, !PT ;  /* 0x0000000728ff7812 */ /* 0x000fe4000784c0ff */
[----:B------:R-:W-:-:S13]  /*4290*/  ISETP.GE.U32.AND P1, PT, R13, 0x8, PT ;  /* 0x000000080d00780c */ /* 0x000fda0003f26070 */
        /* <DEDUP_REMOVED lines=15> */
[----:B------:R-:W3:Y:S04]  /*4390*/  LDG.E R44, desc[UR6][R44.64] ;  /* 0x000000062c2c7981 */ /* 0x000ee8000c1e1900 */
[----:B------:R-:W4:Y:S01]  /*43a0*/  LDG.E R42, desc[UR6][R42.64] ;  /* 0x000000062a2a7981 */ /* 0x000f22000c1e1900 */
[----:B0-----:R-:W-:-:S04]  /*43b0*/  IMAD.WIDE R38, R32, 0x4, R20 ;  /* 0x0000000420267825 */ /* 0x001fc800078e0214 */
[--C-:B------:R-:W-:Y:S02]  /*43c0*/  IMAD.WIDE R36, R37, 0x4, R20.reuse ;  /* 0x0000000425247825 */ /* 0x100fe400078e0214 */
[----:B------:R-:W4:Y:S02]  /*43d0*/  LDG.E R38, desc[UR6][R38.64] ;  /* 0x0000000626267981 */ /* 0x000f24000c1e1900 */
[--C-:B------:R-:W-:Y:S02]  /*43e0*/  IMAD.WIDE R34, R35, 0x4, R20.reuse ;  /* 0x0000000423227825 */ /* 0x100fe400078e0214 */
[----:B------:R-:W4:Y:S02]  /*43f0*/  LDG.E R36, desc[UR6][R36.64] ;  /* 0x0000000624247981 */ /* 0x000f24000c1e1900 */
[--C-:B------:R-:W-:Y:S02]  /*4400*/  IMAD.WIDE R32, R33, 0x4, R20.reuse ;  /* 0x0000000421207825 */ /* 0x100fe400078e0214 */
[----:B------:R-:W4:Y:S04]  /*4410*/  LDG.E R34, desc[UR6][R34.64] ;  /* 0x0000000622227981 */ /* 0x000f28000c1e1900 */
[----:B------:R0:W4:Y:S02]  /*4420*/  LDG.E R35, desc[UR6][R32.64] ;  /* 0x0000000620237981 */ /* 0x000124000c1e1900 */
[----:B0-----:R-:W-:-:S05]  /*4430*/  IMAD.WIDE R32, R13, 0x4, R20 ;  /* 0x000000040d207825 */ /* 0x001fca00078e0214 */
        /* <DEDUP_REMOVED lines=10> */
.L_x_59:
[----:B------:R-:W-:Y:S05]  /*44e0*/  BSYNC.RECONVERGENT B2 ;  /* 0x0000000000027941 */ /* 0x000fea0003800200 */
.L_x_58:
[----:B------:R-:W-:Y:S05]  /*44f0*/  @!P2 BRA `(.L_x_54) ;  /* 0x0000000000b0a947 */ /* 0x000fea0003800000 */
[C---:B------:R-:W-:Y:S01]  /*4500*/  LOP3.LUT R13, R40.reuse, 0x7, RZ, 0xc0, !PT ;  /* 0x00000007280d7812 */ /* 0x040fe200078ec0ff */
[----:B------:R-:W-:Y:S01]  /*4510*/  BSSY.RECONVERGENT B2, `(.L_x_60) ;  /* 0x0000018000027945 */ /* 0x000fe20003800200 */
[----:B------:R-:W-:Y:S02]  /*4520*/  LOP3.LUT R40, R40, 0x3, RZ, 0xc0, !PT ;  /* 0x0000000328287812 */ /* 0x000fe400078ec0ff */
[----:B------:R-:W-:Y:S02]  /*4530*/  ISETP.GE.U32.AND P1, PT, R13, 0x4, PT ;  /* 0x000000040d00780c */ /* 0x000fe40003f26070 */
[----:B------:R-:W-:-:S11]  /*4540*/  ISETP.NE.AND P2, PT, R40, RZ, PT ;  /* 0x000000ff2800720c */ /* 0x000fd60003f45270 */
[----:B------:R-:W-:Y:S05]  /*4550*/  @!P1 BRA `(.L_x_61) ;  /* 0x00000000004c9947 */ /* 0x000fea0003800000 */
        /* <DEDUP_REMOVED lines=19> */
.L_x_61:
[----:B------:R-:W-:Y:S05]  /*4690*/  BSYNC.RECONVERGENT B2 ;  /* 0x0000000000027941 */ /* 0x000fea0003800200 */
.L_x_60:
        /* <DEDUP_REMOVED lines=18> */
.L_x_54:
[----:B------:R-:W-:Y:S05]  /*47c0*/  BSYNC.RECONVERGENT B0 ;  /* 0x0000000000007941 */ /* 0x000fea0003800200 */
.L_x_53:
[----:B-----5:R-:W-:Y:S01]  /*47d0*/  FADD R10, R31, R10 ;  /* 0x0000000a1f0a7221 */ /* 0x020fe20000000000 */
[----:B------:R-:W-:Y:S06]  /*47e0*/  @!P0 BRA `(.L_x_62) ;  /* 0xfffffff400248947 */ /* 0x000fec000383ffff */
.L_x_52:
[----:B------:R-:W-:Y:S05]  /*47f0*/  BSYNC.RECONVERGENT B1 ;  /* 0x0000000000017941 */ /* 0x000fea0003800200 */
.L_x_51:
        /* <DEDUP_REMOVED lines=9> */
[C---:B------:R-:W-:Y:S02]  /*4890*/  DFMA R12, R16.reuse, 8, R12 ;  /* 0x40200000100c782b */ /* 0x040fe4000000000c */
[----:B------:R-:W-:-:S06]  /*48a0*/  DADD R16, R16, R16 ;  /* 0x0000000010107229 */ /* 0x000fcc0000000010 */
[----:B------:R-:W-:Y:S01]  /*48b0*/  DFMA R12, R28, -UR4, R12 ;  /* 0x800000041c0c7c2b */ /* 0x000fe2000800000c */
        /* <DEDUP_REMOVED lines=8> */
[----:B------:R-:W-:-:S08]  /*4940*/  DADD R12, R12, R16 ;  /* 0x000000000c0c7229 */ /* 0x000fd00000000010 */
[----:B------:R-:W-:Y:S01]  /*4950*/  DFMA R12, R28, -UR4, R12 ;  /* 0x800000041c0c7c2b */ /* 0x000fe2000800000c */
[----:B------:R-:W-:Y:S01]  /*4960*/  UMOV UR4, 0x3f604fd8 ;  /* 0x3f604fd800047882 */ /* 0x000fe20000000000 */
[----:B------:R-:W-:-:S06]  /*4970*/  UMOV UR5, 0x3fdcfd81 ;  /* 0x3fdcfd8100057882 */ /* 0x000fcc0000000000 */
        /* <DEDUP_REMOVED lines=17> */
.L_x_74:
        /* <DEDUP_REMOVED lines=15> */
[CC--:B------:R-:W-:Y:S02]  /*4b80*/  IADD3 R33, PT, PT, R43.reuse, -R32.reuse, RZ ;  /* 0x800000202b217210 */ /* 0x0c0fe40007ffe0ff */
[----:B0-----:R-:W-:Y:S02]  /*4b90*/  IADD3 R13, PT, PT, -R43, R32, RZ ;  /* 0x000000202b0d7210 */ /* 0x001fe40007ffe1ff */
[----:B------:R-:W-:Y:S02]  /*4ba0*/  ISETP.GT.U32.AND P2, PT, R33, -0x10, PT ;  /* 0xfffffff02100780c */ /* 0x000fe40003f44070 */
[----:B------:R-:W-:-:S11]  /*4bb0*/  LOP3.LUT P1, RZ, R13, 0xf, RZ, 0xc0, !PT ;  /* 0x0000000f0dff7812 */ /* 0x000fd6000782c0ff */
[----:B------:R-:W-:Y:S05]  /*4bc0*/  @P2 BRA `(.L_x_68) ;  /* 0x0000000400202947 */ /* 0x000fea0003800000 */
[----:B------:R-:W-:-:S07]  /*4bd0*/  HFMA2 R42, -RZ, RZ, 0, 0 ;  /* 0x00000000ff2a7431 */ /* 0x000fce00000001ff */
.L_x_69:
[----:B------:R-:W0:Y:S02]  /*4be0*/  LDC.64 R40, c[0x0][0x3c0] ;  /* 0x0000f000ff287b82 */ /* 0x000e240000000a00 */
[----:B0-----:R-:W-:-:S05]  /*4bf0*/  IMAD.WIDE R40, R43, 0x4, R40 ;  /* 0x000000042b287825 */ /* 0x001fca00078e0228 */
[----:B------:R-:W2:Y:S04]  /*4c00*/  LDG.E R39, desc[UR6][R40.64] ;  /* 0x0000000628277981 */ /* 0x000ea8000c1e1900 */
[----:B------:R-:W3:Y:S04]  /*4c10*/  LDG.E R35, desc[UR6][R40.64+0x4] ;  /* 0x0000040628237981 */ /* 0x000ee8000c1e1900 */
[----:B------:R-:W4:Y:S04]  /*4c20*/  LDG.E R37, desc[UR6][R40.64+0x8] ;  /* 0x0000080628257981 */ /* 0x000f28000c1e1900 */
        /* <DEDUP_REMOVED lines=9> */
[----:B------:R-:W4:Y:S04]  /*4cc0*/  LDG.E R32, desc[UR6][R32.64] ;  /* 0x0000000620207981 */ /* 0x000f28000c1e1900 */
[----:B------:R-:W4:Y:S04]  /*4cd0*/  LDG.E R39, desc[UR6][R40.64+0x1c] ;  /* 0x00001c0628277981 */ /* 0x000f28000c1e1900 */
[----:B------:R-:W4:Y:S04]  /*4ce0*/  LDG.E R37, desc[UR6][R40.64+0x10] ;  /* 0x0000100628257981 */ /* 0x000f28000c1e1900 */
[----:B------:R-:W4:Y:S04]  /*4cf0*/  LDG.E R33, desc[UR6][R40.64+0x18] ;  /* 0x0000180628217981 */ /* 0x000f28000c1e1900 */
[----:B------:R-:W4:Y:S01]  /*4d00*/  LDG.E R35, desc[UR6][R40.64+0x20] ;  /* 0x0000200628237981 */ /* 0x000f22000c1e1900 */
[----:B--2--5:R-:W-:-:S04]  /*4d10*/  FMUL R45, R38, R45 ;  /* 0x0000002d262d7220 */ /* 0x024fc80000400000 */
[----:B---3--:R-:W-:-:S04]  /*4d20*/  FMUL R45, R45, R34 ;  /* 0x000000222d2d7220 */ /* 0x008fc80000400000 */
[----:B----4-:R-:W-:-:S04]  /*4d30*/  FMUL R45, R45, R36 ;  /* 0x000000242d2d7220 */ /* 0x010fc80000400000 */
[----:B------:R-:W-:Y:S01]  /*4d40*/  FMUL R38, R45, R32 ;  /* 0x000000202d267220 */ /* 0x000fe20000400000 */
[----:B------:R-:W-:-:S04]  /*4d50*/  IMAD.WIDE R44, R44, 0x4, R20 ;  /* 0x000000042c2c7825 */ /* 0x000fc800078e0214 */
[----:B------:R-:W-:-:S06]  /*4d60*/  IMAD.WIDE R36, R37, 0x4, R20 ;  /* 0x0000000425247825 */ /* 0x000fcc00078e0214 */
[----:B------:R-:W2:Y:S01]  /*4d70*/  LDG.E R37, desc[UR6][R36.64] ;  /* 0x0000000624257981 */ /* 0x000ea2000c1e1900 */
[----:B------:R-:W-:-:S06]  /*4d80*/  IMAD.WIDE R32, R33, 0x4, R20 ;  /* 0x0000000421207825 */ /* 0x000fcc00078e0214 */
[----:B------:R-:W3:Y:S04]  /*4d90*/  LDG.E R32, desc[UR6][R32.64] ;  /* 0x0000000620207981 */ /* 0x000ee8000c1e1900 */
[----:B------:R0:W4:Y:S02]  /*4da0*/  LDG.E R36, desc[UR6][R44.64] ;  /* 0x000000062c247981 */ /* 0x000124000c1e1900 */
[--C-:B0-----:R-:W-:Y:S02]  /*4db0*/  IMAD.WIDE R44, R39, 0x4, R20.reuse ;  /* 0x00000004272c7825 */ /* 0x101fe400078e0214 */
[----:B------:R-:W3:Y:S02]  /*4dc0*/  LDG.E R39, desc[UR6][R40.64+0x24] ;  /* 0x0000240628277981 */ /* 0x000ee4000c1e1900 */
[----:B------:R-:W-:-:S02]  /*4dd0*/  IMAD.WIDE R34, R35, 0x4, R20 ;  /* 0x0000000423227825 */ /* 0x000fc400078e0214 */
[----:B------:R-:W3:Y:S04]  /*4de0*/  LDG.E R33, desc[UR6][R44.64] ;  /* 0x000000062c217981 */ /* 0x000ee8000c1e1900 */
[----:B------:R-:W3:Y:S04]  /*4df0*/  LDG.E R34, desc[UR6][R34.64] ;  /* 0x0000000622227981 */ /* 0x000ee8000c1e1900 */
[----:B------:R-:W3:Y:S04]  /*4e00*/  LDG.E R45, desc[UR6][R40.64+0x28] ;  /* 0x00002806282d7981 */ /* 0x000ee8000c1e1900 */
[----:B------:R-:W3:Y:S01]  /*4e10*/  LDG.E R35, desc[UR6][R40.64+0x38] ;  /* 0x0000380628237981 */ /* 0x000ee2000c1e1900 */
[----:B--2---:R-:W-:-:S04]  /*4e20*/  FMUL R37, R38, R37 ;  /* 0x0000002526257220 */ /* 0x004fc80000400000 */
[----:B----4-:R-:W-:Y:S02]  /*4e30*/  FMUL R37, R37, R36 ;  /* 0x0000002425257220 */ /* 0x010fe40000400000 */
[----:B------:R-:W2:Y:S01]  /*4e40*/  LDG.E R36, desc[UR6][R40.64+0x2c] ;  /* 0x00002c0628247981 */ /* 0x000ea2000c1e1900 */
[----:B---3--:R-:W-:-:S06]  /*4e50*/  IMAD.WIDE R38, R39, 0x4, R20 ;  /* 0x0000000427267825 */ /* 0x008fcc00078e0214 */
[----:B------:R-:W3:Y:S01]  /*4e60*/  LDG.E R38, desc[UR6][R38.64] ;  /* 0x0000000626267981 */ /* 0x000ee2000c1e1900 */
[----:B------:R-:W-:-:S03]  /*4e70*/  FMUL R37, R37, R32 ;  /* 0x0000002025257220 */ /* 0x000fc60000400000 */
[----:B------:R-:W4:Y:S01]  /*4e80*/  LDG.E R32, desc[UR6][R40.64+0x30] ;  /* 0x0000300628207981 */ /* 0x000f22000c1e1900 */
[----:B------:R-:W-:-:S03]  /*4e90*/  FMUL R33, R37, R33 ;  /* 0x0000002125217220 */ /* 0x000fc60000400000 */
[----:B------:R-:W4:Y:S01]  /*4ea0*/  LDG.E R37, desc[UR6][R40.64+0x34] ;  /* 0x0000340628257981 */ /* 0x000f22000c1e1900 */
[----:B------:R-:W-:-:S03]  /*4eb0*/  FMUL R34, R33, R34 ;  /* 0x0000002221227220 */ /* 0x000fc60000400000 */
[----:B------:R2:W4:Y:S02]  /*4ec0*/  LDG.E R33, desc[UR6][R40.64+0x3c] ;  /* 0x00003c0628217981 */ /* 0x000524000c1e1900 */
[----:B--2---:R-:W-:-:S06]  /*4ed0*/  IMAD.WIDE R40, R36, 0x4, R20 ;  /* 0x0000000424287825 */ /* 0x004fcc00078e0214 */
[----:B------:R-:W2:Y:S01]  /*4ee0*/  LDG.E R40, desc[UR6][R40.64] ;  /* 0x0000000628287981 */ /* 0x000ea2000c1e1900 */
[----:B---3--:R-:W-:Y:S01]  /*4ef0*/  FMUL R44, R34, R38 ;  /* 0x00000026222c7220 */ /* 0x008fe20000400000 */
[----:B------:R-:W-:-:S05]  /*4f00*/  IMAD.WIDE R38, R45, 0x4, R20 ;  /* 0x000000042d267825 */ /* 0x000fca00078e0214 */
[----:B------:R0:W3:Y:S01]  /*4f10*/  LDG.E R45, desc[UR6][R38.64] ;  /* 0x00000006262d7981 */ /* 0x0000e2000c1e1900 */
[----:B----4-:R-:W-:-:S04]  /*4f20*/  IMAD.WIDE R36, R37, 0x4, R20 ;  /* 0x0000000425247825 */ /* 0x010fc800078e0214 */
[--C-:B------:R-:W-:Y:S02]  /*4f30*/  IMAD.WIDE R34, R35, 0x4, R20.reuse ;  /* 0x0000000423227825 */ /* 0x100fe400078e0214 */
[----:B------:R-:W4:Y:S02]  /*4f40*/  LDG.E R36, desc[UR6][R36.64] ;  /* 0x0000000624247981 */ /* 0x000f24000c1e1900 */
[--C-:B0-----:R-:W-:Y:S02]  /*4f50*/  IMAD.WIDE R38, R32, 0x4, R20.reuse ;  /* 0x0000000420267825 */ /* 0x101fe400078e0214 */
[----:B------:R-:W4:Y:S04]  /*4f60*/  LDG.E R34, desc[UR6][R34.64] ;  /* 0x0000000622227981 */ /* 0x000f28000c1e1900 */
[----:B------:R0:W4:Y:S01]  /*4f70*/  LDG.E R38, desc[UR6][R38.64] ;  /* 0x0000000626267981 */ /* 0x000122000c1e1900 */
[----:B------:R-:W-:-:S06]  /*4f80*/  IMAD.WIDE R32, R33, 0x4, R20 ;  /* 0x0000000421207825 */ /* 0x000fcc00078e0214 */
[----:B------:R-:W4:Y:S01]  /*4f90*/  LDG.E R32, desc[UR6][R32.64] ;  /* 0x0000000620207981 */ /* 0x000f22000c1e1900 */
[----:B------:R-:W-:Y:S02]  /*4fa0*/  IADD3 R42, PT, PT, R42, 0x10, RZ ;  /* 0x000000102a2a7810 */ /* 0x000fe40007ffe0ff */
[----:B0-----:R-:W-:-:S04]  /*4fb0*/  LOP3.LUT R39, R13, 0xfffffff0, RZ, 0xc0, !PT ;  /* 0xfffffff00d277812 */ /* 0x001fc800078ec0ff */
[----:B------:R-:W-:Y:S02]  /*4fc0*/  ISETP.NE.AND P2, PT, R42, R39, PT ;  /* 0x000000272a00720c */ /* 0x000fe40003f45270 */
[----:B------:R-:W-:Y:S01]  /*4fd0*/  IADD3 R43, PT, PT, R43, 0x10, RZ ;  /* 0x000000102b2b7810 */ /* 0x000fe20007ffe0ff */
[----:B---3--:R-:W-:-:S04]  /*4fe0*/  FMUL R45, R44, R45 ;  /* 0x0000002d2c2d7220 */ /* 0x008fc80000400000 */
[----:B--2---:R-:W-:-:S04]  /*4ff0*/  FMUL R45, R45, R40 ;  /* 0x000000282d2d7220 */ /* 0x004fc80000400000 */
[----:B----4-:R-:W-:-:S04]  /*5000*/  FMUL R45, R45, R38 ;  /* 0x000000262d2d7220 */ /* 0x010fc80000400000 */
[----:B------:R-:W-:-:S04]  /*5010*/  FMUL R45, R45, R36 ;  /* 0x000000242d2d7220 */ /* 0x000fc80000400000 */
[----:B------:R-:W-:-:S04]  /*5020*/  FMUL R45, R45, R34 ;  /* 0x000000222d2d7220 */ /* 0x000fc80000400000 */
[----:B------:R-:W-:Y:S01]  /*5030*/  FMUL R45, R45, R32 ;  /* 0x000000202d2d7220 */ /* 0x000fe20000400000 */
[----:B------:R-:W-:Y:S06]  /*5040*/  @P2 BRA `(.L_x_69) ;  /* 0xfffffff800e42947 */ /* 0x000fec000383ffff */
.L_x_68:
[----:B------:R-:W-:Y:S05]  /*5050*/  BSYNC.RECONVERGENT B2 ;  /* 0x0000000000027941 */ /* 0x000fea0003800200 */
.L_x_67:
        /* <DEDUP_REMOVED lines=13> */
[----:B------:R0:W4:Y:S04]  /*5130*/  LDG.E R37, desc[UR6][R40.64+0x14] ;  /* 0x0000140628257981 */ /* 0x000128000c1e1900 */
[----:B------:R-:W3:Y:S04]  /*5140*/  LDG.E R39, desc[UR6][R40.64+0x18] ;  /* 0x0000180628277981 */ /* 0x000ee8000c1e1900 */
[----:B------:R-:W0:Y:S01]  /*5150*/  LDG.E R41, desc[UR6][R40.64+0x1c] ;  /* 0x00001c0628297981 */ /* 0x000e22000c1e1900 */
[----:B--2---:R-:W-:-:S06]  /*5160*/  IMAD.WIDE R32, R33, 0x4, R20 ;  /* 0x0000000421207825 */ /* 0x004fcc00078e0214 */
[----:B------:R-:W2:Y:S01]  /*5170*/  LDG.E R32, desc[UR6][R32.64] ;  /* 0x0000000620207981 */ /* 0x000ea2000c1e1900 */
[----:B---3--:R-:W-:-:S06]  /*5180*/  IMAD.WIDE R38, R39, 0x4, R20 ;  /* 0x0000000427267825 */ /* 0x008fcc00078e0214 */
[----:B------:R-:W3:Y:S01]  /*5190*/  LDG.E R38, desc[UR6][R38.64] ;  /* 0x0000000626267981 */ /* 0x000ee2000c1e1900 */
[----:B0-----:R-:W-:-:S06]  /*51a0*/  IMAD.WIDE R40, R41, 0x4, R20 ;  /* 0x0000000429287825 */ /* 0x001fcc00078e0214 */
[----:B------:R-:W3:Y:S01]  /*51b0*/  LDG.E R40, desc[UR6][R40.64] ;  /* 0x0000000628287981 */ /* 0x000ee2000c1e1900 */
[----:B--2--5:R-:W-:Y:S01]  /*51c0*/  FMUL R42, R45, R32 ;  /* 0x000000202d2a7220 */ /* 0x024fe20000400000 */
[----:B------:R-:W-:-:S04]  /*51d0*/  IMAD.WIDE R44, R44, 0x4, R20 ;  /* 0x000000042c2c7825 */ /* 0x000fc800078e0214 */
[--C-:B----4-:R-:W-:Y:S02]  /*51e0*/  IMAD.WIDE R32, R36, 0x4, R20.reuse ;  /* 0x0000000424207825 */ /* 0x110fe400078e0214 */
[----:B------:R-:W2:Y:S04]  /*51f0*/  LDG.E R45, desc[UR6][R44.64] ;  /* 0x000000062c2d7981 */ /* 0x000ea8000c1e1900 */
[----:B------:R0:W4:Y:S01]  /*5200*/  LDG.E R44, desc[UR6][R32.64] ;  /* 0x00000006202c7981 */ /* 0x000122000c1e1900 */
[----:B------:R-:W-:-:S06]  /*5210*/  IMAD.WIDE R36, R37, 0x4, R20 ;  /* 0x0000000425247825 */ /* 0x000fcc00078e0214 */
[----:B------:R-:W3:Y:S01]  /*5220*/  LDG.E R36, desc[UR6][R36.64] ;  /* 0x0000000624247981 */ /* 0x000ee2000c1e1900 */
[----:B0-----:R-:W-:-:S04]  /*5230*/  IMAD.WIDE R32, R34, 0x4, R20 ;  /* 0x0000000422207825 */ /* 0x001fc800078e0214 */
[----:B------:R-:W-:Y:S02]  /*5240*/  IMAD.WIDE R34, R35, 0x4, R20 ;  /* 0x0000000423227825 */ /* 0x000fe400078e0214 */
[----:B------:R-:W3:Y:S04]  /*5250*/  LDG.E R32, desc[UR6][R32.64] ;  /* 0x0000000620207981 */ /* 0x000ee8000c1e1900 */
[----:B------:R-:W3:Y:S01]  /*5260*/  LDG.E R34, desc[UR6][R34.64] ;  /* 0x0000000622227981 */ /* 0x000ee2000c1e1900 */
[----:B------:R-:W-:Y:S01]  /*5270*/  IADD3 R43, PT, PT, R43, 0x8, RZ ;  /* 0x000000082b2b7810 */ /* 0x000fe20007ffe0ff */
[----:B--2---:R-:W-:-:S04]  /*5280*/  FMUL R45, R42, R45 ;  /* 0x0000002d2a2d7220 */ /* 0x004fc80000400000 */
[----:B----4-:R-:W-:-:S04]  /*5290*/  FMUL R45, R45, R44 ;  /* 0x0000002c2d2d7220 */ /* 0x010fc80000400000 */
[----:B---3--:R-:W-:-:S04]  /*52a0*/  FMUL R45, R45, R32 ;  /* 0x000000202d2d7220 */ /* 0x008fc80000400000 */
[----:B------:R-:W-:-:S04]  /*52b0*/  FMUL R45, R45, R34 ;  /* 0x000000222d2d7220 */ /* 0x000fc80000400000 */
[----:B------:R-:W-:-:S04]  /*52c0*/  FMUL R45, R45, R36 ;  /* 0x000000242d2d7220 */ /* 0x000fc80000400000 */
[----:B------:R-:W-:-:S04]  /*52d0*/  FMUL R45, R45, R38 ;  /* 0x000000262d2d7220 */ /* 0x000fc80000400000 */
[----:B------:R-:W-:-:S07]  /*52e0*/  FMUL R45, R45, R40 ;  /* 0x000000282d2d7220 */ /* 0x000fce0000400000 */
.L_x_71:
[----:B------:R-:W-:Y:S05]  /*52f0*/  BSYNC.RECONVERGENT B2 ;  /* 0x0000000000027941 */ /* 0x000fea0003800200 */
.L_x_70:
        /* <DEDUP_REMOVED lines=26> */
.L_x_73:
[----:B------:R-:W-:Y:S05]  /*54a0*/  BSYNC.RECONVERGENT B2 ;  /* 0x0000000000027941 */ /* 0x000fea0003800200 */
.L_x_72:
        /* <DEDUP_REMOVED lines=18> */
.L_x_66:
[----:B------:R-:W-:Y:S05]  /*55d0*/  BSYNC.RECONVERGENT B0 ;  /* 0x0000000000007941 */ /* 0x000fea0003800200 */
.L_x_65:
[----:B-----5:R-:W-:Y:S01]  /*55e0*/  FADD R10, R45, R10 ;  /* 0x0000000a2d0a7221 */ /* 0x020fe20000000000 */
[----:B------:R-:W-:Y:S06]  /*55f0*/  @!P0 BRA `(.L_x_74) ;  /* 0xfffffff400248947 */ /* 0x000fec000383ffff */
.L_x_64:
[----:B------:R-:W-:Y:S05]  /*5600*/  BSYNC.RECONVERGENT B1 ;  /* 0x0000000000017941 */ /* 0x000fea0003800200 */
.L_x_63:
[----:B------:R-:W-:Y:S06]  /*5610*/  BAR.SYNC.DEFER_BLOCKING 0x0 ;  /* 0x0000000000007b1d */ /* 0x000fec0000010000 */
[----:B------:R-:W-:Y:S01]  /*5620*/  UMOV UR4, 0x6cceb75d ;  /* 0x6cceb75d00047882 */ /* 0x000fe20000000000 */
[----:B------:R-:W-:Y:S01]  /*5630*/  UMOV UR5, 0x3f9ea8fd ;  /* 0x3f9ea8fd00057882 */ /* 0x000fe20000000000 */
[----:B------:R-:W-:Y:S01]  /*5640*/  FMUL R10, R9, R10 ;  /* 0x0000000a090a7220 */ /* 0x000fe20000400000 */
[----:B------:R-:W1:Y:S01]  /*5650*/  LDCU UR14, c[0x0][0x39c] ;  /* 0x00007380ff0e77ac */ /* 0x000e620008000800 */
[----:B------:R-:W0:Y:S01]  /*5660*/  LDG.E R8, desc[UR6][R24.64] ;  /* 0x0000000618087981 */ /* 0x000e22000c1e1900 */
[----:B------:R-:W-:Y:S01]  /*5670*/  DMUL R32, R28, -UR4 ;  /* 0x800000041c207c28 */ /* 0x000fe20008000000 */
[----:B------:R-:W-:Y:S01]  /*5680*/  UMOV UR4, 0x16c16c17 ;  /* 0x16c16c1700047882 */ /* 0x000fe20000000000 */
[----:B------:R-:W-:Y:S01]  /*5690*/  UMOV UR5, 0x3f66c16c ;  /* 0x3f66c16c00057882 */ /* 0x000fe20000000000 */
[----:B------:R-:W-:Y:S01]  /*56a0*/  F2F.F64.F32 R10, R10 ;  /* 0x0000000a000a7310 */ /* 0x000fe20000201800 */
[----:B-1----:R-:W-:Y:S01]  /*56b0*/  UISETP.GE.AND UP0, UPT, UR14, 0x1, UPT ;  /* 0x000000010e00788c */ /* 0x002fe2000bf06270 */
[----:B------:R-:W-:-:S03]  /*56c0*/  MOV R37, RZ ;  /* 0x000000ff00257202 */ /* 0x000fc60000000f00 */
[C---:B------:R-:W-:Y:S01]  /*56d0*/  DFMA R32, R26.reuse, UR4, R32 ;  /* 0x000000041a207c2b */ /* 0x040fe20008000020 */
[----:B------:R-:W-:Y:S01]  /*56e0*/  UMOV UR4, 0xbda12f68 ;  /* 0xbda12f6800047882 */ /* 0x000fe20000000000 */
[----:B------:R-:W-:Y:S01]  /*56f0*/  UMOV UR5, 0x3fd2f684 ;  /* 0x3fd2f68400057882 */ /* 0x000fe20000000000 */
[----:B0-----:R0:W1:Y:S02]  /*5700*/  F2F.F64.F32 R12, R8 ;  /* 0x00000008000c7310 */ /* 0x0010640000201800 */
[----:B0-----:R-:W-:Y:S01]  /*5710*/  MOV R8, UR14 ;  /* 0x0000000e00087c02 */ /* 0x001fe20008000f00 */
[----:B-1----:R-:W-:Y:S01]  /*5720*/  DFMA R12, R26, UR4, R12 ;  /* 0x000000041a0c7c2b */ /* 0x002fe2000800000c */
[----:B------:R-:W-:Y:S01]  /*5730*/  UMOV UR4, 0xb17fafde ;  /* 0xb17fafde00047882 */ /* 0x000fe20000000000 */
[----:B------:R-:W-:Y:S02]  /*5740*/  UMOV UR5, 0x3f9de693 ;  /* 0x3f9de69300057882 */ /* 0x000fe40000000000 */
[----:B------:R-:W-:Y:S01]  /*5750*/  DFMA R32, R14, -UR4, R32 ;  /* 0x800000040e207c2b */ /* 0x000fe20008000020 */
[----:B------:R-:W-:Y:S01]  /*5760*/  UMOV UR4, 0x47ae147b ;  /* 0x47ae147b00047882 */ /* 0x000fe20000000000 */
[----:B------:R-:W-:-:S02]  /*5770*/  UMOV UR5, 0x3f947ae1 ;  /* 0x3f947ae100057882 */ /* 0x000fc40000000000 */
[----:B------:R-:W-:Y:S01]  /*5780*/  DADD R12, -R16, R12 ;  /* 0x00000000100c7229 */ /* 0x000fe2000000010c */
[C---:B------:R-:W-:Y:S01]  /*5790*/  IMAD R17, R7.reuse, R8, UR14 ;  /* 0x0000000e07117e24 */ /* 0x040fe2000f8e0208 */
[----:B------:R-:W-:Y:S02]  /*57a0*/  IADD3 R16, PT, PT, R7, 0x1, RZ ;  /* 0x0000000107107810 */ /* 0x000fe40007ffe0ff */
[----:B------:R-:W-:Y:S01]  /*57b0*/  DFMA R32, R30, UR4, R32 ;  /* 0x000000041e207c2b */ /* 0x000fe20008000020 */
[----:B------:R-:W-:Y:S01]  /*57c0*/  UMOV UR4, 0xba0961b6 ;  /* 0xba0961b600047882 */ /* 0x000fe20000000000 */
[----:B------:R-:W-:Y:S01]  /*57d0*/  UMOV UR5, 0x3ff61b58 ;  /* 0x3ff61b5800057882 */ /* 0x000fe20000000000 */
[----:B------:R-:W-:Y:S01]  /*57e0*/  IADD3 R8, PT, PT, R4, R17, RZ ;  /* 0x0000001104087210 */ /* 0x000fe20007ffe0ff */
[----:B------:R-:W-:Y:S01]  /*57f0*/  DFMA R12, R28, UR4, R12 ;  /* 0x000000041c0c7c2b */ /* 0x000fe2000800000c */
[----:B------:R-:W-:Y:S01]  /*5800*/  UMOV UR4, 0x29e4129e ;  /* 0x29e4129e00047882 */ /* 0x000fe20000000000 */
[----:B------:R-:W-:-:S02]  /*5810*/  UMOV UR5, 0x3fa29e41 ;  /* 0x3fa29e4100057882 */ /* 0x000fc40000000000 */
[----:B------:R-:W-:Y:S01]  /*5820*/  DFMA R34, R10, UR4, R32 ;  /* 0x000000040a227c2b */ /* 0x000fe20008000020 */
[----:B------:R-:W-:Y:S01]  /*5830*/  UMOV UR4, 0x3f604fd8 ;  /* 0x3f604fd800047882 */ /* 0x000fe20000000000 */
[----:B------:R-:W-:Y:S01]  /*5840*/  UMOV UR5, 0x3fdcfd81 ;  /* 0x3fdcfd8100057882 */ /* 0x000fe20000000000 */
[----:B------:R-:W0:Y:S01]  /*5850*/  LDC.64 R10, c[0x0][0x3d0] ;  /* 0x0000f400ff0a7b82 */ /* 0x000e220000000a00 */
[----:B------:R-:W-:Y:S01]  /*5860*/  DFMA R12, R14, -UR4, R12 ;  /* 0x800000040e0c7c2b */ /* 0x000fe2000800000c */
[----:B------:R-:W-:Y:S01]  /*5870*/  UMOV UR4, 0x9999999a ;  /* 0x9999999a00047882 */ /* 0x000fe20000000000 */
[----:B------:R-:W-:-:S04]  /*5880*/  UMOV UR5, 0x3fd19999 ;  /* 0x3fd1999900057882 */ /* 0x000fc80000000000 */
[----:B------:R-:W1:Y:S02]  /*5890*/  F2F.F32.F64 R34, R34 ;  /* 0x0000002200227310 */ /* 0x000e640000301000 */
[----:B------:R-:W-:Y:S01]  /*58a0*/  DFMA R32, R30, UR4, R12 ;  /* 0x000000041e207c2b */ /* 0x000fe2000800000c */
[----:B------:R-:W-:-:S09]  /*58b0*/  IADD3 R13, PT, PT, R3, R8, RZ ;  /* 0x00000008030d7210 */ /* 0x000fd20007ffe0ff */
[----:B------:R-:W2:Y:S01]  /*58c0*/  F2F.F32.F64 R33, R32 ;  /* 0x0000002000217310 */ /* 0x000ea20000301000 */
[----:B-1----:R-:W-:Y:S01]  /*58d0*/  FADD R39, |R34|, -RZ ;  /* 0x800000ff22277221 */ /* 0x002fe20000000200 */
[----:B0-----:R-:W-:Y:S01]  /*58e0*/  IMAD.WIDE R12, R13, 0x4, R10 ;  /* 0x000000040d0c7825 */ /* 0x001fe200078e020a */
[----:B--2---:R0:W-:Y:S01]  /*58f0*/  STG.E desc[UR6][R24.64], R33 ;  /* 0x0000002118007986 */ /* 0x0041e2000c101906 */
[----:B------:R-:W-:Y:S08]  /*5900*/  BAR.SYNC.DEFER_BLOCKING 0x0 ;  /* 0x0000000000007b1d */ /* 0x000ff00000010000 */
[----:B------:R-:W-:Y:S06]  /*5910*/  BAR.SYNC.DEFER_BLOCKING 0x0 ;  /* 0x0000000000007b1d */ /* 0x000fec0000010000 */
[----:B------:R0:W-:Y:S01]  /*5920*/  STG.E desc[UR6][R12.64], R39 ;  /* 0x000000270c007986 */ /* 0x0001e2000c101906 */
[----:B------:R-:W-:Y:S05]  /*5930*/  BRA.U !UP0, `(.L_x_75) ;  /* 0x0000000908087547 */ /* 0x000fea000b800000 */
[----:B------:R-:W-:Y:S01]  /*5940*/  UISETP.GE.U32.AND UP0, UPT, UR14, 0x10, UPT ;  /* 0x000000100e00788c */ /* 0x000fe2000bf06070 */
[----:B------:R-:W-:Y:S01]  /*5950*/  MOV R37, RZ ;  /* 0x000000ff00257202 */ /* 0x000fe20000000f00 */
[----:B------:R-:W-:-:S07]  /*5960*/  UMOV UR4, URZ ;  /* 0x000000ff00047c82 */ /* 0x000fce0008000000 */
[----:B------:R-:W-:Y:S05]  /*5970*/  BRA.U !UP0, `(.L_x_76) ;  /* 0x0000000108e47547 */ /* 0x000fea000b800000 */
[----:B------:R-:W-:Y:S01]  /*5980*/  HFMA2 R37, -RZ, RZ, 0, 0 ;  /* 0x00000000ff257431 */ /* 0x000fe200000001ff */
[----:B------:R-:W-:-:S06]  /*5990*/  UMOV UR4, URZ ;  /* 0x000000ff00047c82 */ /* 0x000fcc0008000000 */
.L_x_77:
[----:B0-----:R-:W-:-:S05]  /*59a0*/  IADD3 R13, PT, PT, R8, UR4, RZ ;  /* 0x00000004080d7c10 */ /* 0x001fca000fffe0ff */
[----:B------:R-:W-:-:S05]  /*59b0*/  IMAD.WIDE R12, R13, 0x4, R10 ;  /* 0x000000040d0c7825 */ /* 0x000fca00078e020a */
[----:B------:R-:W2:Y:S04]  /*59c0*/  LDG.E R42, desc[UR6][R12.64] ;  /* 0x000000060c2a7981 */ /* 0x000ea8000c1e1900 */
[----:B------:R-:W3:Y:S04]  /*59d0*/  LDG.E R41, desc[UR6][R12.64+0x4] ;  /* 0x000004060c297981 */ /* 0x000ee8000c1e1900 */
[----:B------:R-:W4:Y:S04]  /*59e0*/  LDG.E R40, desc[UR6][R12.64+0x8] ;  /* 0x000008060c287981 */ /* 0x000f28000c1e1900 */
[----:B------:R-:W5:Y:S04]  /*59f0*/  LDG.E R39, desc[UR6][R12.64+0xc] ;  /* 0x00000c060c277981 */ /* 0x000f68000c1e1900 */
[----:B------:R-:W5:Y:S04]  /*5a00*/  LDG.E R38, desc[UR6][R12.64+0x10] ;  /* 0x000010060c267981 */ /* 0x000f68000c1e1900 */
[----:B------:R-:W5:Y:S04]  /*5a10*/  LDG.E R36, desc[UR6][R12.64+0x14] ;  /* 0x000014060c247981 */ /* 0x000f68000c1e1900 */
[----:B------:R-:W5:Y:S04]  /*5a20*/  LDG.E R35, desc[UR6][R12.64+0x18] ;  /* 0x000018060c237981 */ /* 0x000f68000c1e1900 */
[----:B------:R-:W5:Y:S04]  /*5a30*/  LDG.E R34, desc[UR6][R12.64+0x1c] ;  /* 0x00001c060c227981 */ /* 0x000f68000c1e1900 */
[----:B------:R-:W5:Y:S04]  /*5a40*/  LDG.E R33, desc[UR6][R12.64+0x20] ;  /* 0x000020060c217981 */ /* 0x000f68000c1e1900 */
[----:B------:R-:W5:Y:S01]  /*5a50*/  LDG.E R32, desc[UR6][R12.64+0x24] ;  /* 0x000024060c207981 */ /* 0x000f62000c1e1900 */
[----:B--2---:R-:W-:-:S04]  /*5a60*/  FSETP.GT.AND P0, PT, R42, R37, PT ;  /* 0x000000252a00720b */ /* 0x004fc80003f04000 */
[----:B------:R-:W-:Y:S02]  /*5a70*/  FSEL R42, R42, R37, P0 ;  /* 0x000000252a2a7208 */ /* 0x000fe40000000000 */
[----:B------:R-:W2:Y:S02]  /*5a80*/  LDG.E R37, desc[UR6][R12.64+0x28] ;  /* 0x000028060c257981 */ /* 0x000ea4000c1e1900 */
[----:B---3--:R-:W-:-:S04]  /*5a90*/  FSETP.GT.AND P0, PT, R41, R42, PT ;  /* 0x0000002a2900720b */ /* 0x008fc80003f04000 */
[----:B------:R-:W-:Y:S02]  /*5aa0*/  FSEL R43, R41, R42, P0 ;  /* 0x0000002a292b7208 */ /* 0x000fe40000000000 */
[----:B------:R-:W3:Y:S02]  /*5ab0*/  LDG.E R41, desc[UR6][R12.64+0x2c] ;  /* 0x00002c060c297981 */ /* 0x000ee4000c1e1900 */
[----:B----4-:R-:W-:-:S04]  /*5ac0*/  FSETP.GT.AND P0, PT, R40, R43, PT ;  /* 0x0000002b2800720b */ /* 0x010fc80003f04000 */
[----:B------:R-:W-:Y:S02]  /*5ad0*/  FSEL R42, R40, R43, P0 ;  /* 0x0000002b282a7208 */ /* 0x000fe40000000000 */
[----:B------:R-:W4:Y:S02]  /*5ae0*/  LDG.E R40, desc[UR6][R12.64+0x30] ;  /* 0x000030060c287981 */ /* 0x000f24000c1e1900 */
[----:B-----5:R-:W-:-:S04]  /*5af0*/  FSETP.GT.AND P0, PT, R39, R42, PT ;  /* 0x0000002a2700720b */ /* 0x020fc80003f04000 */
[----:B------:R-:W-:Y:S02]  /*5b00*/  FSEL R43, R39, R42, P0 ;  /* 0x0000002a272b7208 */ /* 0x000fe40000000000 */
[----:B------:R-:W5:Y:S02]  /*5b10*/  LDG.E R39, desc[UR6][R12.64+0x34] ;  /* 0x000034060c277981 */ /* 0x000f64000c1e1900 */
[CC--:B------:R-:W-:Y:S02]  /*5b20*/  FSETP.GT.AND P0, PT, R38.reuse, R43.reuse, PT ;  /* 0x0000002b2600720b */ /* 0x0c0fe40003f04000 */
[----:B------:R-:W5:Y:S02]  /*5b30*/  LDG.E R42, desc[UR6][R12.64+0x3c] ;  /* 0x00003c060c2a7981 */ /* 0x000f64000c1e1900 */
[----:B------:R-:W-:Y:S02]  /*5b40*/  FSEL R43, R38, R43, P0 ;  /* 0x0000002b262b7208 */ /* 0x000fe40000000000 */
[----:B------:R-:W5:Y:S02]  /*5b50*/  LDG.E R38, desc[UR6][R12.64+0x38] ;  /* 0x000038060c267981 */ /* 0x000f64000c1e1900 */
[----:B------:R-:W-:-:S04]  /*5b60*/  FSETP.GT.AND P0, PT, R36, R43, PT ;  /* 0x0000002b2400720b */ /* 0x000fc80003f04000 */
[----:B------:R-:W-:-:S04]  /*5b70*/  FSEL R36, R36, R43, P0 ;  /* 0x0000002b24247208 */ /* 0x000fc80000000000 */
[----:B------:R-:W-:-:S04]  /*5b80*/  FSETP.GT.AND P0, PT, R35, R36, PT ;  /* 0x000000242300720b */ /* 0x000fc80003f04000 */
[----:B------:R-:W-:-:S04]  /*5b90*/  FSEL R35, R35, R36, P0 ;  /* 0x0000002423237208 */ /* 0x000fc80000000000 */
[----:B------:R-:W-:-:S04]  /*5ba0*/  FSETP.GT.AND P0, PT, R34, R35, PT ;  /* 0x000000232200720b */ /* 0x000fc80003f04000 */
[----:B------:R-:W-:-:S04]  /*5bb0*/  FSEL R34, R34, R35, P0 ;  /* 0x0000002322227208 */ /* 0x000fc80000000000 */
[----:B------:R-:W-:-:S04]  /*5bc0*/  FSETP.GT.AND P0, PT, R33, R34, PT ;  /* 0x000000222100720b */ /* 0x000fc80003f04000 */
[----:B------:R-:W-:-:S04]  /*5bd0*/  FSEL R33, R33, R34, P0 ;  /* 0x0000002221217208 */ /* 0x000fc80000000000 */
[----:B------:R-:W-:-:S04]  /*5be0*/  FSETP.GT.AND P0, PT, R32, R33, PT ;  /* 0x000000212000720b */ /* 0x000fc80003f04000 */
[----:B------:R-:W-:Y:S01]  /*5bf0*/  FSEL R32, R32, R33, P0 ;  /* 0x0000002120207208 */ /* 0x000fe20000000000 */
[----:B------:R-:W-:Y:S02]  /*5c00*/  ULOP3.LUT UR5, UR14, 0x7ffffff0, URZ, 0xc0, !UPT ;  /* 0x7ffffff00e057892 */ /* 0x000fe4000f8ec0ff */
[----:B------:R-:W-:-:S04]  /*5c10*/  UIADD3 UR4, UPT, UPT, UR4, 0x10, URZ ;  /* 0x0000001004047890 */ /* 0x000fc8000fffe0ff */
[----:B------:R-:W-:Y:S01]  /*5c20*/  UISETP.NE.AND UP0, UPT, UR4, UR5, UPT ;  /* 0x000000050400728c */ /* 0x000fe2000bf05270 */
[----:B--2---:R-:W-:-:S04]  /*5c30*/  FSETP.GT.AND P0, PT, R37, R32, PT ;  /* 0x000000202500720b */ /* 0x004fc80003f04000 */
[----:B------:R-:W-:-:S04]  /*5c40*/  FSEL R32, R37, R32, P0 ;  /* 0x0000002025207208 */ /* 0x000fc80000000000 */
[----:B---3--:R-:W-:-:S04]  /*5c50*/  FSETP.GT.AND P0, PT, R41, R32, PT ;  /* 0x000000202900720b */ /* 0x008fc80003f04000 */
[----:B------:R-:W-:-:S04]  /*5c60*/  FSEL R41, R41, R32, P0 ;  /* 0x0000002029297208 */ /* 0x000fc80000000000 */
[----:B----4-:R-:W-:-:S04]  /*5c70*/  FSETP.GT.AND P0, PT, R40, R41, PT ;  /* 0x000000292800720b */ /* 0x010fc80003f04000 */
[----:B------:R-:W-:-:S04]  /*5c80*/  FSEL R40, R40, R41, P0 ;  /* 0x0000002928287208 */ /* 0x000fc80000000000 */
[----:B-----5:R-:W-:-:S04]  /*5c90*/  FSETP.GT.AND P0, PT, R39, R40, PT ;  /* 0x000000282700720b */ /* 0x020fc80003f04000 */
[----:B------:R-:W-:-:S04]  /*5ca0*/  FSEL R39, R39, R40, P0 ;  /* 0x0000002827277208 */ /* 0x000fc80000000000 */
[----:B------:R-:W-:-:S04]  /*5cb0*/  FSETP.GT.AND P0, PT, R38, R39, PT ;  /* 0x000000272600720b */ /* 0x000fc80003f04000 */
[----:B------:R-:W-:-:S04]  /*5cc0*/  FSEL R37, R38, R39, P0 ;  /* 0x0000002726257208 */ /* 0x000fc80000000000 */
[----:B------:R-:W-:-:S04]  /*5cd0*/  FSETP.GT.AND P0, PT, R42, R37, PT ;  /* 0x000000252a00720b */ /* 0x000fc80003f04000 */
[----:B------:R-:W-:Y:S01]  /*5ce0*/  FSEL R37, R42, R37, P0 ;  /* 0x000000252a257208 */ /* 0x000fe20000000000 */
[----:B------:R-:W-:Y:S08]  /*5cf0*/  BRA.U UP0, `(.L_x_77) ;  /* 0xfffffffd00287547 */ /* 0x000ff0000b83ffff */
[----:B------:R-:W-:-:S05]  /*5d00*/  UMOV UR4, UR5 ;  /* 0x0000000500047c82 */ /* 0x000fca0008000000 */
.L_x_76:
[----:B------:R-:W-:-:S09]  /*5d10*/  UISETP.NE.AND UP0, UPT, UR9, URZ, UPT ;  /* 0x000000ff0900728c */ /* 0x000fd2000bf05270 */
[----:B------:R-:W-:Y:S05]  /*5d20*/  BRA.U !UP0, `(.L_x_75) ;  /* 0x00000005080c7547 */ /* 0x000fea000b800000 */
[----:B------:R-:W-:Y:S02]  /*5d30*/  UIADD3 UR5, UPT, UPT, UR9, -0x1, URZ ;  /* 0xffffffff09057890 */ /* 0x000fe4000fffe0ff */
[----:B------:R-:W-:Y:S02]  /*5d40*/  UISETP.NE.AND UP1, UPT, UR10, URZ, UPT ;  /* 0x000000ff0a00728c */ /* 0x000fe4000bf25270 */
[----:B------:R-:W-:-:S09]  /*5d50*/  UISETP.GE.U32.AND UP0, UPT, UR5, 0x7, UPT ;  /* 0x000000070500788c */ /* 0x000fd2000bf06070 */
[----:B------:R-:W-:Y:S05]  /*5d60*/  BRA.U !UP0, `(.L_x_78) ;  /* 0x00000001086c7547 */ /* 0x000fea000b800000 */
        /* <DEDUP_REMOVED lines=9> */
[----:B------:R-:W5:Y:S01]  /*5e00*/  LDG.E R35, desc[UR6][R12.64+0x1c] ;  /* 0x00001c060c237981 */ /* 0x000f62000c1e1900 */
[----:B------:R-:W-:Y:S01]  /*5e10*/  UIADD3 UR4, UPT, UPT, UR4, 0x8, URZ ;  /* 0x0000000804047890 */ /* 0x000fe2000fffe0ff */
        /* <DEDUP_REMOVED lines=15> */
[----:B------:R-:W-:-:S09]  /*5f10*/  FSEL R37, R35, R32, P0 ;  /* 0x0000002023257208 */ /* 0x000fd20000000000 */
.L_x_78:
        /* <DEDUP_REMOVED lines=19> */
[----:B------:R-:W-:-:S09]  /*6050*/  FSEL R37, R39, R32, P0 ;  /* 0x0000002027257208 */ /* 0x000fd20000000000 */
.L_x_79:
[----:B------:R-:W-:Y:S05]  /*6060*/  BRA.U !UP1, `(.L_x_75) ;  /* 0x00000001093c7547 */ /* 0x000fea000b800000 */
[----:B0-----:R-:W-:-:S05]  /*6070*/  IADD3 R13, PT, PT, R8, UR4, RZ ;  /* 0x00000004080d7c10 */ /* 0x001fca000fffe0ff */
[----:B------:R-:W-:-:S05]  /*6080*/  IMAD.WIDE R10, R13, 0x4, R10 ;  /* 0x000000040d0a7825 */ /* 0x000fca00078e020a */
[----:B------:R-:W2:Y:S01]  /*6090*/  LDG.E R8, desc[UR6][R10.64] ;  /* 0x000000060a087981 */ /* 0x000ea2000c1e1900 */
[----:B------:R-:W-:Y:S01]  /*60a0*/  UISETP.NE.AND UP0, UPT, UR11, 0x1, UPT ;  /* 0x000000010b00788c */ /* 0x000fe2000bf05270 */
[----:B--2---:R-:W-:-:S04]  /*60b0*/  FSETP.GT.AND P0, PT, R8, R37, PT ;  /* 0x000000250800720b */ /* 0x004fc80003f04000 */
[----:B------:R-:W-:-:S04]  /*60c0*/  FSEL R37, R8, R37, P0 ;  /* 0x0000002508257208 */ /* 0x000fc80000000000 */
[----:B------:R-:W-:Y:S05]  /*60d0*/  BRA.U !UP0, `(.L_x_75) ;  /* 0x0000000108207547 */ /* 0x000fea000b800000 */
[----:B------:R-:W2:Y:S01]  /*60e0*/  LDG.E R8, desc[UR6][R10.64+0x4] ;  /* 0x000004060a087981 */ /* 0x000ea2000c1e1900 */
[----:B------:R-:W-:Y:S01]  /*60f0*/  UISETP.NE.AND UP0, UPT, UR11, 0x2, UPT ;  /* 0x000000020b00788c */ /* 0x000fe2000bf05270 */
[----:B--2---:R-:W-:-:S04]  /*6100*/  FSETP.GT.AND P0, PT, R8, R37, PT ;  /* 0x000000250800720b */ /* 0x004fc80003f04000 */
[----:B------:R-:W-:-:S04]  /*6110*/  FSEL R37, R8, R37, P0 ;  /* 0x0000002508257208 */ /* 0x000fc80000000000 */
[----:B------:R-:W-:Y:S05]  /*6120*/  BRA.U !UP0, `(.L_x_75) ;  /* 0x00000001080c7547 */ /* 0x000fea000b800000 */
[----:B------:R-:W2:Y:S02]  /*6130*/  LDG.E R10, desc[UR6][R10.64+0x8] ;  /* 0x000008060a0a7981 */ /* 0x000ea4000c1e1900 */
[----:B--2---:R-:W-:-:S13]  /*6140*/  FSETP.GT.AND P0, PT, R10, R37, PT ;  /* 0x000000250a00720b */ /* 0x004fda0003f04000 */
[----:B------:R-:W-:-:S07]  /*6150*/  @P0 MOV R37, R10 ;  /* 0x0000000a00250202 */ /* 0x000fce0000000f00 */
.L_x_75:
[----:B------:R-:W1:Y:S01]  /*6160*/  LDCU UR4, c[0x0][0x3a0] ;  /* 0x00007400ff0477ac */ /* 0x000e620008000800 */
[----:B------:R-:W-:Y:S01]  /*6170*/  BSSY.RECONVERGENT B0, `(.L_x_80) ;  /* 0x000005e000007945 */ /* 0x000fe20003800200 */
[----:B-1----:R-:W-:-:S13]  /*6180*/  FSETP.GE.AND P0, PT, R37, UR4, PT ;  /* 0x0000000425007c0b */ /* 0x002fda000bf06000 */
[----:B------:R-:W-:Y:S05]  /*6190*/  @!P0 BRA `(.L_x_81) ;  /* 0x0000000000e48947 */ /* 0x000fea0003800000 */
[----:B0-----:R-:W-:Y:S01]  /*61a0*/  FADD R13, R37, R37 ;  /* 0x00000025250d7221 */ /* 0x001fe20000000000 */
[----:B------:R-:W-:Y:S01]  /*61b0*/  FMUL R8, R9, UR4 ;  /* 0x0000000409087c20 */ /* 0x000fe20008400000 */
[----:B------:R-:W-:Y:S02]  /*61c0*/  BSSY.RECONVERGENT B1, `(.L_x_82) ;  /* 0x000000c000017945 */ /* 0x000fe40003800200 */
[----:B------:R-:W0:Y:S08]  /*61d0*/  MUFU.RCP R10, R13 ;  /* 0x0000000d000a7308 */ /* 0x000e300000001000 */
[----:B------:R-:W1:Y:S01]  /*61e0*/  FCHK P0, R8, R13 ;  /* 0x0000000d08007302 */ /* 0x000e620000000000 */
[----:B0-----:R-:W-:-:S04]  /*61f0*/  FFMA R11, -R13, R10, 1 ;  /* 0x3f8000000d0b7423 */ /* 0x001fc8000000010a */
[----:B------:R-:W-:-:S04]  /*6200*/  FFMA R11, R10, R11, R10 ;  /* 0x0000000b0a0b7223 */ /* 0x000fc8000000000a */
[----:B------:R-:W-:-:S04]  /*6210*/  FFMA R10, R8, R11, RZ ;  /* 0x0000000b080a7223 */ /* 0x000fc800000000ff */
[----:B------:R-:W-:-:S04]  /*6220*/  FFMA R12, -R13, R10, R8 ;  /* 0x0000000a0d0c7223 */ /* 0x000fc80000000108 */
[----:B------:R-:W-:Y:S01]  /*6230*/  FFMA R10, R11, R12, R10 ;  /* 0x0000000c0b0a7223 */ /* 0x000fe2000000000a */
[----:B-1----:R-:W-:Y:S06]  /*6240*/  @!P0 BRA `(.L_x_83) ;  /* 0x00000000000c8947 */ /* 0x002fec0003800000 */
[----:B------:R-:W-:-:S07]  /*6250*/  MOV R10, 0x6270 ;  /* 0x00006270000a7802 */ /* 0x000fce0000000f00 */
[----:B------:R-:W-:Y:S05]  /*6260*/  CALL.REL.NOINC `($__internal_1_$__cuda_sm3x_div_rn_noftz_f32_slowpath) ;  /* 0x0000000400c07944 */ /* 0x000fea0003c00000 */
[----:B------:R-:W-:-:S07]  /*6270*/  MOV R10, R12 ;  /* 0x0000000c000a7202 */ /* 0x000fce0000000f00 */
.L_x_83:
[----:B------:R-:W-:Y:S05]  /*6280*/  BSYNC.RECONVERGENT B1 ;  /* 0x0000000000017941 */ /* 0x000fea0003800200 */
.L_x_82:
[----:B------:R-:W-:Y:S01]  /*6290*/  IADD3 R8, PT, PT, R10, -0xd000000, RZ ;  /* 0xf30000000a087810 */ /* 0x000fe20007ffe0ff */
[----:B------:R0:W1:Y:S01]  /*62a0*/  MUFU.RSQ R13, R10 ;  /* 0x0000000a000d7308 */ /* 0x0000620000001400 */
[----:B------:R-:W-:Y:S02]  /*62b0*/  BSSY.RECONVERGENT B1, `(.L_x_84) ;  /* 0x000000b000017945 */ /* 0x000fe40003800200 */
[----:B------:R-:W-:-:S13]  /*62c0*/  ISETP.GT.U32.AND P0, PT, R8, 0x727fffff, PT ;  /* 0x727fffff0800780c */ /* 0x000fda0003f04070 */
[----:B0-----:R-:W-:Y:S05]  /*62d0*/  @!P0 BRA `(.L_x_85) ;  /* 0x0000000000108947 */ /* 0x001fea0003800000 */
[----:B------:R-:W-:Y:S02]  /*62e0*/  MOV R8, R10 ;  /* 0x0000000a00087202 */ /* 0x000fe40000000f00 */
[----:B------:R-:W-:-:S07]  /*62f0*/  MOV R15, 0x6310 ;  /* 0x00006310000f7802 */ /* 0x000fce0000000f00 */
[----:B-1----:R-:W-:Y:S05]  /*6300*/  CALL.REL.NOINC `($__internal_0_$__cuda_sm20_sqrt_rn_f32_slowpath) ;  /* 0x00000004003c7944 */ /* 0x002fea0003c00000 */
[----:B------:R-:W-:Y:S05]  /*6310*/  BRA `(.L_x_86) ;  /* 0x0000000000107947 */ /* 0x000fea0003800000 */
.L_x_85:
[C---:B-1----:R-:W-:Y:S01]  /*6320*/  FMUL.FTZ R11, R13.reuse, R10 ;  /* 0x0000000a0d0b7220 */ /* 0x042fe20000410000 */
[----:B------:R-:W-:-:S03]  /*6330*/  FMUL.FTZ R12, R13, 0.5 ;  /* 0x3f0000000d0c7820 */ /* 0x000fc60000410000 */
[----:B------:R-:W-:-:S04]  /*6340*/  FFMA R8, -R11, R11, R10 ;  /* 0x0000000b0b087223 */ /* 0x000fc8000000010a */
[----:B------:R-:W-:-:S07]  /*6350*/  FFMA R8, R8, R12, R11 ;  /* 0x0000000c08087223 */ /* 0x000fce000000000b */
.L_x_86:
[----:B------:R-:W-:Y:S05]  /*6360*/  BSYNC.RECONVERGENT B1 ;  /* 0x0000000000017941 */ /* 0x000fea0003800200 */
.L_x_84:
[----:B------:R-:W-:Y:S01]  /*6370*/  IADD3 R10, PT, PT, R8, -0xd000000, RZ ;  /* 0xf3000000080a7810 */ /* 0x000fe20007ffe0ff */
[----:B------:R0:W1:Y:S01]  /*6380*/  MUFU.RSQ R13, R8 ;  /* 0x00000008000d7308 */ /* 0x0000620000001400 */
[----:B------:R-:W-:Y:S02]  /*6390*/  BSSY.RECONVERGENT B1, `(.L_x_87) ;  /* 0x000000b000017945 */ /* 0x000fe40003800200 */
[----:B------:R-:W-:-:S13]  /*63a0*/  ISETP.GT.U32.AND P0, PT, R10, 0x727fffff, PT ;  /* 0x727fffff0a00780c */ /* 0x000fda0003f04070 */
[----:B0-----:R-:W-:Y:S05]  /*63b0*/  @!P0 BRA `(.L_x_88) ;  /* 0x0000000000108947 */ /* 0x001fea0003800000 */
[----:B------:R-:W-:-:S07]  /*63c0*/  MOV R15, 0x63e0 ;  /* 0x000063e0000f7802 */ /* 0x000fce0000000f00 */
[----:B-1----:R-:W-:Y:S05]  /*63d0*/  CALL.REL.NOINC `($__internal_0_$__cuda_sm20_sqrt_rn_f32_slowpath) ;  /* 0x0000000400087944 */ /* 0x002fea0003c00000 */
[----:B------:R-:W-:Y:S01]  /*63e0*/  MOV R10, R8 ;  /* 0x00000008000a7202 */ /* 0x000fe20000000f00 */
[----:B------:R-:W-:Y:S06]  /*63f0*/  BRA `(.L_x_89) ;  /* 0x0000000000107947 */ /* 0x000fec0003800000 */
.L_x_88:
[C---:B-1----:R-:W-:Y:S01]  /*6400*/  FMUL.FTZ R11, R13.reuse, R8 ;  /* 0x000000080d0b7220 */ /* 0x042fe20000410000 */
[----:B------:R-:W-:-:S03]  /*6410*/  FMUL.FTZ R10, R13, 0.5 ;  /* 0x3f0000000d0a7820 */ /* 0x000fc60000410000 */
[----:B------:R-:W-:-:S04]  /*6420*/  FFMA R8, -R11, R11, R8 ;  /* 0x0000000b0b087223 */ /* 0x000fc80000000108 */
[----:B------:R-:W-:-:S07]  /*6430*/  FFMA R10, R8, R10, R11 ;  /* 0x0000000a080a7223 */ /* 0x000fce000000000b */
.L_x_89:
[----:B------:R-:W-:Y:S05]  /*6440*/  BSYNC.RECONVERGENT B1 ;  /* 0x0000000000017941 */ /* 0x000fea0003800200 */
.L_x_87:
[----:B------:R-:W0:Y:S01]  /*6450*/  F2F.F64.F32 R12, R10 ;  /* 0x0000000a000c7310 */ /* 0x000e220000201800 */
[----:B------:R-:W-:Y:S01]  /*6460*/  UMOV UR12, 0x88e368f1 ;  /* 0x88e368f1000c7882 */ /* 0x000fe20000000000 */
[----:B------:R-:W-:Y:S02]  /*6470*/  UMOV UR13, 0x3ee4f8b5 ;  /* 0x3ee4f8b5000d7882 */ /* 0x000fe40000000000 */
[----:B0-----:R-:W-:Y:S01]  /*6480*/  DSETP.GEU.AND P0, PT, R12, UR12, PT ;  /* 0x0000000c0c007e2a */ /* 0x001fe2000bf0e000 */
[----:B------:R-:W-:Y:S01]  /*6490*/  UMOV UR12, 0xa0b5ed8d ;  /* 0xa0b5ed8d000c7882 */ /* 0x000fe20000000000 */
[----:B------:R-:W-:-:S04]  /*64a0*/  UMOV UR13, 0x3eb0c6f7 ;  /* 0x3eb0c6f7000d7882 */ /* 0x000fc80000000000 */
[----:B------:R-:W-:-:S04]  /*64b0*/  FSEL R8, R10, 9.9999997473787516356e-06, P0 ;  /* 0x3727c5ac0a087808 */ /* 0x000fc80000000000 */
[----:B------:R-:W-:-:S05]  /*64c0*/  FMNMX.NAN R8, R8, 4, PT ;  /* 0x4080000008087809 */ /* 0x000fca0003820000 */
[----:B------:R-:W-:-:S04]  /*64d0*/  FMUL R11, R9, R8 ;  /* 0x00000008090b7220 */ /* 0x000fc80000400000 */
[----:B------:R-:W0:Y:S02]  /*64e0*/  F2F.F64.F32 R8, R11 ;  /* 0x0000000b00087310 */ /* 0x000e240000201800 */
[----:B0-----:R-:W-:-:S06]  /*64f0*/  DSETP.GEU.AND P0, PT, R8, UR12, PT ;  /* 0x0000000c08007e2a */ /* 0x001fcc000bf0e000 */
[----:B------:R-:W-:-:S04]  /*6500*/  FSEL R9, R11, 9.9999999747524270788e-07, P0 ;  /* 0x358637bd0b097808 */ /* 0x000fc80000000000 */
[----:B------:R-:W-:Y:S01]  /*6510*/  FMNMX.NAN R9, R9, 100, PT ;  /* 0x42c8000009097809 */ /* 0x000fe20003820000 */
[----:B------:R-:W-:Y:S06]  /*6520*/  BRA `(.L_x_90) ;  /* 0x0000000000887947 */ /* 0x000fec0003800000 */
.L_x_81:
[----:B------:R-:W2:Y:S01]  /*6530*/  LDG.E R8, desc[UR6][R24.64] ;  /* 0x0000000618087981 */ /* 0x000ea2000c1e1900 */
[----:B------:R-:W-:Y:S01]  /*6540*/  UMOV UR12, 0x684bda13 ;  /* 0x684bda13000c7882 */ /* 0x000fe20000000000 */
[----:B------:R-:W-:Y:S01]  /*6550*/  UMOV UR13, 0x3fbda12f ;  /* 0x3fbda12f000d7882 */ /* 0x000fe20000000000 */
[----:B------:R-:W0:Y:S01]  /*6560*/  LDCU UR5, c[0x0][0x384] ;  /* 0x00007080ff0577ac */ /* 0x000e220008000800 */
[----:B------:R-:W-:Y:S01]  /*6570*/  FADD R0, R0, R9 ;  /* 0x0000000900007221 */ /* 0x000fe20000000000 */
[----:B--2---:R1:W2:Y:S02]  /*6580*/  F2F.F64.F32 R10, R8 ;  /* 0x00000008000a7310 */ /* 0x0042a40000201800 */
[----:B-1----:R-:W-:-:S05]  /*6590*/  I2FP.F32.S32 R8, R16 ;  /* 0x0000001000087245 */ /* 0x002fca0000201400 */
[----:B0-----:R-:W-:Y:S01]  /*65a0*/  FMUL R13, R8, UR5 ;  /* 0x00000005080d7c20 */ /* 0x001fe20008400000 */
[----:B--2---:R-:W-:Y:S01]  /*65b0*/  DFMA R10, R26, UR12, R10 ;  /* 0x0000000c1a0a7c2b */ /* 0x004fe2000800000a */
[----:B------:R-:W-:Y:S01]  /*65c0*/  UMOV UR12, 0x3101190d ;  /* 0x3101190d000c7882 */ /* 0x000fe20000000000 */
[----:B------:R-:W-:Y:S02]  /*65d0*/  UMOV UR13, 0x3fe190d1 ;  /* 0x3fe190d1000d7882 */ /* 0x000fe40000000000 */
[----:B------:R-:W-:-:S04]  /*65e0*/  FSETP.GE.AND P0, PT, R0, R13, PT ;  /* 0x0000000d0000720b */ /* 0x000fc80003f06000 */
[----:B------:R-:W-:Y:S01]  /*65f0*/  DFMA R10, R28, UR12, R10 ;  /* 0x0000000c1c0a7c2b */ /* 0x000fe2000800000a */
        /* <DEDUP_REMOVED lines=8> */
[----:B------:R-:W-:Y:S05]  /*6680*/  @!P0 BRA `(.L_x_90) ;  /* 0x0000000000308947 */ /* 0x000fea0003800000 */
[----:B0-----:R-:W0:Y:S01]  /*6690*/  LDC.64 R10, c[0x0][0x3d8] ;  /* 0x0000f600ff0a7b82 */ /* 0x001e220000000a00 */
[----:B------:R-:W1:Y:S02]  /*66a0*/  LDCU UR5, c[0x0][0x398] ;  /* 0x00007300ff0577ac */ /* 0x000e640008000800 */
[C---:B-1----:R-:W-:Y:S02]  /*66b0*/  IMAD R13, R7.reuse, UR5, R2 ;  /* 0x00000005070d7c24 */ /* 0x042fe4000f8e0202 */
[----:B------:R-:W-:Y:S02]  /*66c0*/  IMAD R7, R7, UR14, RZ ;  /* 0x0000000e07077c24 */ /* 0x000fe4000f8e02ff */
[----:B0-----:R-:W-:-:S04]  /*66d0*/  IMAD.WIDE R10, R13, 0x4, R10 ;  /* 0x000000040d0a7825 */ /* 0x001fc800078e020a */
[--C-:B------:R-:W-:Y:S01]  /*66e0*/  IMAD.WIDE R12, R7, 0x4, R18.reuse ;  /* 0x00000004070c7825 */ /* 0x100fe200078e0212 */
[----:B------:R1:W-:Y:S05]  /*66f0*/  STG.E desc[UR6][R10.64], R0 ;  /* 0x000000000a007986 */ /* 0x0003ea000c101906 */
[----:B------:R-:W2:Y:S01]  /*6700*/  LDG.E R13, desc[UR6][R12.64] ;  /* 0x000000060c0d7981 */ /* 0x000ea2000c1e1900 */
[----:B------:R-:W-:Y:S01]  /*6710*/  IMAD.WIDE R20, R17, 0x4, R18 ;  /* 0x0000000411147825 */ /* 0x000fe200078e0212 */
[----:B------:R-:W-:-:S03]  /*6720*/  MOV R7, R16 ;  /* 0x0000001000077202 */ /* 0x000fc60000000f00 */
[----:B------:R-:W-:-:S05]  /*6730*/  IMAD.WIDE.U32 R14, R3, 0x4, R20 ;  /* 0x00000004030e7825 */ /* 0x000fca00078e0014 */
[----:B--2---:R1:W-:Y:S02]  /*6740*/  STG.E desc[UR6][R14.64], R13 ;  /* 0x0000000d0e007986 */ /* 0x0043e4000c101906 */
.L_x_90:
[----:B------:R-:W-:Y:S05]  /*6750*/  BSYNC.RECONVERGENT B0 ;  /* 0x0000000000007941 */ /* 0x000fea0003800200 */
.L_x_80:
[----:B------:R-:W2:Y:S01]  /*6760*/  LDCU UR4, c[0x0][0x3a8] ;  /* 0x00007500ff0477ac */ /* 0x000ea20008000800 */
[----:B------:R-:W-:Y:S01]  /*6770*/  FSETP.LT.AND P1, PT, R0, R5, PT ;  /* 0x000000050000720b */ /* 0x000fe20003f21000 */
[----:B------:R-:W3:Y:S01]  /*6780*/  LDCU UR5, c[0x0][0x3a4] ;  /* 0x00007480ff0577ac */ /* 0x000ee20008000800 */
[----:B--2---:R-:W-:-:S04]  /*6790*/  ISETP.GE.AND P0, PT, R7, UR4, PT ;  /* 0x0000000407007c0c */ /* 0x004fc8000bf06270 */
[----:B---3--:R-:W-:-:S13]  /*67a0*/  ISETP.LT.AND P0, PT, R6, UR5, !P0 ;  /* 0x0000000506007c0c */ /* 0x008fda000c701270 */
[----:B------:R-:W-:Y:S05]  /*67b0*/  @P0 BRA P1, `(.L_x_91) ;  /* 0xffffff9c00e40947 */ /* 0x000fea000083ffff */
.L_x_2:
[----:B------:R-:W2:Y:S02]  /*67c0*/  LDC.64 R4, c[0x0][0x3e0] ;  /* 0x0000f800ff047b82 */ /* 0x000ea40000000a00 */
[----:B--2---:R-:W-:-:S05]  /*67d0*/  IMAD.WIDE R2, R2, 0x4, R4 ;  /* 0x0000000402027825 */ /* 0x004fca00078e0204 */
[----:B------:R-:W-:Y:S01]  /*67e0*/  STG.E desc[UR6][R2.64], R7 ;  /* 0x0000000702007986 */ /* 0x000fe2000c101906 */
[----:B------:R-:W-:Y:S05]  /*67f0*/  EXIT ;  /* 0x000000000000794d */ /* 0x000fea0003800000 */
        .weak           $__internal_0_$__cuda_sm20_sqrt_rn_f32_slowpath
        .type           $__internal_0_$__cuda_sm20_sqrt_rn_f32_slowpath,@function
        .size           $__internal_0_$__cuda_sm20_sqrt_rn_f32_slowpath,($__internal_1_$__cuda_sm3x_div_rn_noftz_f32_slowpath - $__internal_0_$__cuda_sm20_sqrt_rn_f32_slowpath)
$__internal_0_$__cuda_sm20_sqrt_rn_f32_slowpath:
[----:B------:R-:W-:-:S13]  /*6800*/  LOP3.LUT P0, RZ, R8, 0x7fffffff, RZ, 0xc0, !PT ;  /* 0x7fffffff08ff7812 */ /* 0x000fda000780c0ff */
[----:B------:R-:W-:Y:S01]  /*6810*/  @!P0 MOV R10, R8 ;  /* 0x00000008000a8202 */ /* 0x000fe20000000f00 */
[----:B------:R-:W-:Y:S06]  /*6820*/  @!P0 BRA `(.L_x_92) ;  /* 0x0000000000408947 */ /* 0x000fec0003800000 */
[----:B------:R-:W-:-:S13]  /*6830*/  FSETP.GEU.FTZ.AND P0, PT, R8, RZ, PT ;  /* 0x000000ff0800720b */ /* 0x000fda0003f1e000 */
[----:B------:R-:W-:Y:S01]  /*6840*/  @!P0 MOV R10, 0x7fffffff ;  /* 0x7fffffff000a8802 */ /* 0x000fe20000000f00 */
[----:B------:R-:W-:Y:S06]  /*6850*/  @!P0 BRA `(.L_x_92) ;  /* 0x0000000000348947 */ /* 0x000fec0003800000 */
[----:B------:R-:W-:-:S13]  /*6860*/  FSETP.GTU.FTZ.AND P0, PT, |R8|, +INF , PT ;  /* 0x7f8000000800780b */ /* 0x000fda0003f1c200 */
[----:B------:R-:W-:Y:S01]  /*6870*/  @P0 FADD.FTZ R10, R8, 1 ;  /* 0x3f800000080a0421 */ /* 0x000fe20000010000 */
[----:B------:R-:W-:Y:S06]  /*6880*/  @P0 BRA `(.L_x_92) ;  /* 0x0000000000280947 */ /* 0x000fec0003800000 */
[----:B------:R-:W-:-:S13]  /*6890*/  FSETP.NEU.FTZ.AND P0, PT, |R8|, +INF , PT ;  /* 0x7f8000000800780b */ /* 0x000fda0003f1d200 */
[----:B------:R-:W-:-:S04]  /*68a0*/  @P0 FFMA R11, R8, 1.84467440737095516160e+19, RZ ;  /* 0x5f800000080b0823 */ /* 0x000fc800000000ff */
[----:B------:R-:W0:Y:S02]  /*68b0*/  @P0 MUFU.RSQ R10, R11 ;  /* 0x0000000b000a0308 */ /* 0x000e240000001400 */
[----:B0-----:R-:W-:Y:S01]  /*68c0*/  @P0 FMUL.FTZ R12, R11, R10 ;  /* 0x0000000a0b0c0220 */ /* 0x001fe20000410000 */
[----:B------:R-:W-:Y:S01]  /*68d0*/  @P0 FMUL.FTZ R14, R10, 0.5 ;  /* 0x3f0000000a0e0820 */ /* 0x000fe20000410000 */
[----:B------:R-:W-:Y:S02]  /*68e0*/  @!P0 MOV R10, R8 ;  /* 0x00000008000a8202 */ /* 0x000fe40000000f00 */
[----:B------:R-:W-:-:S04]  /*68f0*/  @P0 FADD.FTZ R13, -R12, -RZ ;  /* 0x800000ff0c0d0221 */ /* 0x000fc80000010100 */
[----:B------:R-:W-:-:S04]  /*6900*/  @P0 FFMA R13, R12, R13, R11 ;  /* 0x0000000d0c0d0223 */ /* 0x000fc8000000000b */
[----:B------:R-:W-:-:S04]  /*6910*/  @P0 FFMA R13, R13, R14, R12 ;  /* 0x0000000e0d0d0223 */ /* 0x000fc8000000000c */
[----:B------:R-:W-:-:S07]  /*6920*/  @P0 FMUL.FTZ R10, R13, 2.3283064365386962891e-10 ;  /* 0x2f8000000d0a0820 */ /* 0x000fce0000410000 */
.L_x_92:
[----:B------:R-:W-:Y:S01]  /*6930*/  HFMA2 R11, -RZ, RZ, 0, 0 ;  /* 0x00000000ff0b7431 */ /* 0x000fe200000001ff */
[----:B------:R-:W-:Y:S02]  /*6940*/  MOV R8, R10 ;  /* 0x0000000a00087202 */ /* 0x000fe40000000f00 */
[----:B------:R-:W-:-:S04]  /*6950*/  MOV R10, R15 ;  /* 0x0000000f000a7202 */ /* 0x000fc80000000f00 */
[----:B------:R-:W-:Y:S05]  /*6960*/  RET.REL.NODEC R10 `(rkf45_kernel) ;  /* 0xffffff940aa47950 */ /* 0x000fea0003c3ffff */
        .weak           $__internal_1_$__cuda_sm3x_div_rn_noftz_f32_slowpath
        .type           $__internal_1_$__cuda_sm3x_div_rn_noftz_f32_slowpath,@function
        .size           $__internal_1_$__cuda_sm3x_div_rn_noftz_f32_slowpath,(.L_x_106 - $__internal_1_$__cuda_sm3x_div_rn_noftz_f32_slowpath)
$__internal_1_$__cuda_sm3x_div_rn_noftz_f32_slowpath:
[----:B------:R-:W-:Y:S01]  /*6970*/  SHF.R.U32.HI R12, RZ, 0x17, R13 ;  /* 0x00000017ff0c7819 */ /* 0x000fe2000001160d */
[----:B------:R-:W-:Y:S01]  /*6980*/  BSSY.RECONVERGENT B2, `(.L_x_93) ;  /* 0x0000064000027945 */ /* 0x000fe20003800200 */
[----:B------:R-:W-:Y:S02]  /*6990*/  SHF.R.U32.HI R11, RZ, 0x17, R8 ;  /* 0x00000017ff0b7819 */ /* 0x000fe40000011608 */
[----:B------:R-:W-:Y:S02]  /*69a0*/  LOP3.LUT R24, R12, 0xff, RZ, 0xc0, !PT ;  /* 0x000000ff0c187812 */ /* 0x000fe400078ec0ff */
[----:B------:R-:W-:Y:S02]  /*69b0*/  LOP3.LUT R16, R11, 0xff, RZ, 0xc0, !PT ;  /* 0x000000ff0b107812 */ /* 0x000fe400078ec0ff */
[----:B------:R-:W-:Y:S02]  /*69c0*/  IADD3 R17, PT, PT, R24, -0x1, RZ ;  /* 0xffffffff18117810 */ /* 0x000fe40007ffe0ff */
[----:B------:R-:W-:-:S02]  /*69d0*/  IADD3 R15, PT, PT, R16, -0x1, RZ ;  /* 0xffffffff100f7810 */ /* 0x000fc40007ffe0ff */
[----:B------:R-:W-:Y:S02]  /*69e0*/  ISETP.GT.U32.AND P0, PT, R17, 0xfd, PT ;  /* 0x000000fd1100780c */ /* 0x000fe40003f04070 */
[----:B------:R-:W-:Y:S02]  /*69f0*/  MOV R12, R8 ;  /* 0x00000008000c7202 */ /* 0x000fe40000000f00 */
[----:B------:R-:W-:-:S13]  /*6a00*/  ISETP.GT.U32.OR P0, PT, R15, 0xfd, P0 ;  /* 0x000000fd0f00780c */ /* 0x000fda0000704470 */
[----:B------:R-:W-:Y:S01]  /*6a10*/  @!P0 MOV R14, RZ ;  /* 0x000000ff000e8202 */ /* 0x000fe20000000f00 */
[----:B------:R-:W-:Y:S06]  /*6a20*/  @!P0 BRA `(.L_x_94) ;  /* 0x0000000000608947 */ /* 0x000fec0003800000 */
[----:B------:R-:W-:Y:S02]  /*6a30*/  FSETP.GTU.FTZ.AND P0, PT, |R8|, +INF , PT ;  /* 0x7f8000000800780b */ /* 0x000fe40003f1c200 */
[----:B------:R-:W-:Y:S02]  /*6a40*/  FSETP.GTU.FTZ.AND P1, PT, |R13|, +INF , PT ;  /* 0x7f8000000d00780b */ /* 0x000fe40003f3c200 */
[----:B------:R-:W-:Y:S02]  /*6a50*/  MOV R11, R13 ;  /* 0x0000000d000b7202 */ /* 0x000fe40000000f00 */
[----:B------:R-:W-:-:S13]  /*6a60*/  PLOP3.LUT P0, PT, P0, P1, PT, 0xf8, 0x8f ;  /* 0x00000000008f781c */ /* 0x000fda0000703f70 */
[----:B------:R-:W-:Y:S05]  /*6a70*/  @P0 BRA `(.L_x_95) ;  /* 0x00000004004c0947 */ /* 0x000fea0003800000 */
[----:B------:R-:W-:-:S13]  /*6a80*/  LOP3.LUT P0, RZ, R13, 0x7fffffff, R12, 0xc8, !PT ;  /* 0x7fffffff0dff7812 */ /* 0x000fda000780c80c */
[----:B------:R-:W-:Y:S05]  /*6a90*/  @!P0 BRA `(.L_x_96) ;  /* 0x00000004003c8947 */ /* 0x000fea0003800000 */
[C---:B------:R-:W-:Y:S02]  /*6aa0*/  FSETP.NEU.FTZ.AND P2, PT, |R8|.reuse, +INF , PT ;  /* 0x7f8000000800780b */ /* 0x040fe40003f5d200 */
[----:B------:R-:W-:Y:S02]  /*6ab0*/  FSETP.NEU.FTZ.AND P1, PT, |R11|, +INF , PT ;  /* 0x7f8000000b00780b */ /* 0x000fe40003f3d200 */
[----:B------:R-:W-:-:S11]  /*6ac0*/  FSETP.NEU.FTZ.AND P0, PT, |R8|, +INF , PT ;  /* 0x7f8000000800780b */ /* 0x000fd60003f1d200 */
[----:B------:R-:W-:Y:S05]  /*6ad0*/  @!P1 BRA !P2, `(.L_x_96) ;  /* 0x00000004002c9947 */ /* 0x000fea0005000000 */
[----:B------:R-:W-:-:S04]  /*6ae0*/  LOP3.LUT P2, RZ, R12, 0x7fffffff, RZ, 0xc0, !PT ;  /* 0x7fffffff0cff7812 */ /* 0x000fc8000784c0ff */
[----:B------:R-:W-:-:S13]  /*6af0*/  PLOP3.LUT P1, PT, P1, P2, PT, 0x2f, 0xf2 ;  /* 0x0000000000f2781c */ /* 0x000fda0000f24577 */
[----:B------:R-:W-:Y:S05]  /*6b00*/  @P1 BRA `(.L_x_97) ;  /* 0x0000000400181947 */ /* 0x000fea0003800000 */
[----:B------:R-:W-:-:S04]  /*6b10*/  LOP3.LUT P1, RZ, R13, 0x7fffffff, RZ, 0xc0, !PT ;  /* 0x7fffffff0dff7812 */ /* 0x000fc8000782c0ff */
[----:B------:R-:W-:-:S13]  /*6b20*/  PLOP3.LUT P0, PT, P0, P1, PT, 0x2f, 0xf2 ;  /* 0x0000000000f2781c */ /* 0x000fda0000702577 */
[----:B------:R-:W-:Y:S05]  /*6b30*/  @P0 BRA `(.L_x_98) ;  /* 0x0000000400000947 */ /* 0x000fea0003800000 */
[----:B------:R-:W-:Y:S02]  /*6b40*/  ISETP.GE.AND P0, PT, R15, RZ, PT ;  /* 0x000000ff0f00720c */ /* 0x000fe40003f06270 */
[----:B------:R-:W-:-:S11]  /*6b50*/  ISETP.GE.AND P1, PT, R17, RZ, PT ;  /* 0x000000ff1100720c */ /* 0x000fd60003f26270 */
[----:B------:R-:W-:Y:S01]  /*6b60*/  @P0 MOV R14, RZ ;  /* 0x000000ff000e0202 */ /* 0x000fe20000000f00 */
[----:B------:R-:W-:Y:S01]  /*6b70*/  @!P0 FFMA R12, R8, 1.84467440737095516160e+19, RZ ;  /* 0x5f800000080c8823 */ /* 0x000fe200000000ff */
[----:B------:R-:W-:Y:S01]  /*6b80*/  @!P0 MOV R14, 0xffffffc0 ;  /* 0xffffffc0000e8802 */ /* 0x000fe20000000f00 */
[----:B------:R-:W-:-:S03]  /*6b90*/  @!P1 FFMA R13, R11, 1.84467440737095516160e+19, RZ ;  /* 0x5f8000000b0d9823 */ /* 0x000fc600000000ff */
[----:B------:R-:W-:-:S07]  /*6ba0*/  @!P1 IADD3 R14, PT, PT, R14, 0x40, RZ ;  /* 0x000000400e0e9810 */ /* 0x000fce0007ffe0ff */
.L_x_94:
[----:B------:R-:W-:Y:S01]  /*6bb0*/  LEA R8, R24, 0xc0800000, 0x17 ;  /* 0xc080000018087811 */ /* 0x000fe200078eb8ff */
[----:B------:R-:W-:Y:S01]  /*6bc0*/  BSSY.RECONVERGENT B3, `(.L_x_99) ;  /* 0x0000036000037945 */ /* 0x000fe20003800200 */
[----:B------:R-:W-:Y:S02]  /*6bd0*/  IADD3 R11, PT, PT, R16, -0x7f, RZ ;  /* 0xffffff81100b7810 */ /* 0x000fe40007ffe0ff */
[----:B------:R-:W-:-:S03]  /*6be0*/  IADD3 R13, PT, PT, -R8, R13, RZ ;  /* 0x0000000d080d7210 */ /* 0x000fc60007ffe1ff */
[----:B------:R-:W-:Y:S01]  /*6bf0*/  IMAD R8, R11, -0x800000, R12 ;  /* 0xff8000000b087824 */ /* 0x000fe200078e020c */
[----:B------:R-:W0:Y:S01]  /*6c00*/  MUFU.RCP R15, R13 ;  /* 0x0000000d000f7308 */ /* 0x000e220000001000 */
[----:B------:R-:W-:Y:S01]  /*6c10*/  FADD.FTZ R17, -R13, -RZ ;  /* 0x800000ff0d117221 */ /* 0x000fe20000010100 */
[----:B------:R-:W-:-:S04]  /*6c20*/  IADD3 R11, PT, PT, R11, 0x7f, -R24 ;  /* 0x0000007f0b0b7810 */ /* 0x000fc80007ffe818 */
[----:B------:R-:W-:Y:S01]  /*6c30*/  IADD3 R11, PT, PT, R11, R14, RZ ;  /* 0x0000000e0b0b7210 */ /* 0x000fe20007ffe0ff */
[----:B0-----:R-:W-:-:S04]  /*6c40*/  FFMA R16, R15, R17, 1 ;  /* 0x3f8000000f107423 */ /* 0x001fc80000000011 */
[----:B------:R-:W-:-:S04]  /*6c50*/  FFMA R25, R15, R16, R15 ;  /* 0x000000100f197223 */ /* 0x000fc8000000000f */
[----:B------:R-:W-:-:S04]  /*6c60*/  FFMA R12, R8, R25, RZ ;  /* 0x00000019080c7223 */ /* 0x000fc800000000ff */
[----:B------:R-:W-:-:S04]  /*6c70*/  FFMA R15, R17, R12, R8 ;  /* 0x0000000c110f7223 */ /* 0x000fc80000000008 */
[----:B------:R-:W-:-:S04]  /*6c80*/  FFMA R16, R25, R15, R12 ;  /* 0x0000000f19107223 */ /* 0x000fc8000000000c */
[----:B------:R-:W-:-:S04]  /*6c90*/  FFMA R17, R17, R16, R8 ;  /* 0x0000001011117223 */ /* 0x000fc80000000008 */
[----:B------:R-:W-:-:S05]  /*6ca0*/  FFMA R12, R25, R17, R16 ;  /* 0x00000011190c7223 */ /* 0x000fca0000000010 */
[----:B------:R-:W-:-:S04]  /*6cb0*/  SHF.R.U32.HI R8, RZ, 0x17, R12 ;  /* 0x00000017ff087819 */ /* 0x000fc8000001160c */
[----:B------:R-:W-:-:S04]  /*6cc0*/  LOP3.LUT R8, R8, 0xff, RZ, 0xc0, !PT ;  /* 0x000000ff08087812 */ /* 0x000fc800078ec0ff */
[----:B------:R-:W-:-:S04]  /*6cd0*/  IADD3 R15, PT, PT, R8, R11, RZ ;  /* 0x0000000b080f7210 */ /* 0x000fc80007ffe0ff */
[----:B------:R-:W-:-:S04]  /*6ce0*/  IADD3 R8, PT, PT, R15, -0x1, RZ ;  /* 0xffffffff0f087810 */ /* 0x000fc80007ffe0ff */
[----:B------:R-:W-:-:S13]  /*6cf0*/  ISETP.GE.U32.AND P0, PT, R8, 0xfe, PT ;  /* 0x000000fe0800780c */ /* 0x000fda0003f06070 */
[----:B------:R-:W-:Y:S05]  /*6d00*/  @!P0 BRA `(.L_x_100) ;  /* 0x0000000000808947 */ /* 0x000fea0003800000 */
[----:B------:R-:W-:-:S13]  /*6d10*/  ISETP.GT.AND P0, PT, R15, 0xfe, PT ;  /* 0x000000fe0f00780c */ /* 0x000fda0003f04270 */
[----:B------:R-:W-:Y:S05]  /*6d20*/  @P0 BRA `(.L_x_101) ;  /* 0x00000000006c0947 */ /* 0x000fea0003800000 */
[----:B------:R-:W-:-:S13]  /*6d30*/  ISETP.GE.AND P0, PT, R15, 0x1, PT ;  /* 0x000000010f00780c */ /* 0x000fda0003f06270 */
[----:B------:R-:W-:Y:S05]  /*6d40*/  @P0 BRA `(.L_x_102) ;  /* 0x0000000000740947 */ /* 0x000fea0003800000 */
[----:B------:R-:W-:Y:S02]  /*6d50*/  ISETP.GE.AND P0, PT, R15, -0x18, PT ;  /* 0xffffffe80f00780c */ /* 0x000fe40003f06270 */
[----:B------:R-:W-:-:S11]  /*6d60*/  LOP3.LUT R12, R12, 0x80000000, RZ, 0xc0, !PT ;  /* 0x800000000c0c7812 */ /* 0x000fd600078ec0ff */
[----:B------:R-:W-:Y:S05]  /*6d70*/  @!P0 BRA `(.L_x_102) ;  /* 0x0000000000688947 */ /* 0x000fea0003800000 */
[-CC-:B------:R-:W-:Y:S01]  /*6d80*/  FFMA.RZ R8, R25, R17.reuse, R16.reuse ;  /* 0x0000001119087223 */ /* 0x180fe2000000c010 */
[----:B------:R-:W-:Y:S01]  /*6d90*/  IADD3 R14, PT, PT, R15, 0x20, RZ ;  /* 0x000000200f0e7810 */ /* 0x000fe20007ffe0ff */
[-CC-:B------:R-:W-:Y:S01]  /*6da0*/  FFMA.RM R11, R25, R17.reuse, R16.reuse ;  /* 0x00000011190b7223 */ /* 0x180fe20000004010 */
[----:B------:R-:W-:Y:S02]  /*6db0*/  ISETP.NE.AND P2, PT, R15, RZ, PT ;  /* 0x000000ff0f00720c */ /* 0x000fe40003f45270 */
[----:B------:R-:W-:Y:S01]  /*6dc0*/  LOP3.LUT R13, R8, 0x7fffff, RZ, 0xc0, !PT ;  /* 0x007fffff080d7812 */ /* 0x000fe200078ec0ff */
[----:B------:R-:W-:Y:S01]  /*6dd0*/  FFMA.RP R8, R25, R17, R16 ;  /* 0x0000001119087223 */ /* 0x000fe20000008010 */
[----:B------:R-:W-:Y:S02]  /*6de0*/  ISETP.NE.AND P1, PT, R15, RZ, PT ;  /* 0x000000ff0f00720c */ /* 0x000fe40003f25270 */
[----:B------:R-:W-:Y:S02]  /*6df0*/  LOP3.LUT R13, R13, 0x800000, RZ, 0xfc, !PT ;  /* 0x008000000d0d7812 */ /* 0x000fe400078efcff */
[----:B------:R-:W-:-:S02]  /*6e00*/  IADD3 R15, PT, PT, -R15, RZ, RZ ;  /* 0x000000ff0f0f7210 */ /* 0x000fc40007ffe1ff */
[----:B------:R-:W-:Y:S02]  /*6e10*/  SHF.L.U32 R14, R13, R14, RZ ;  /* 0x0000000e0d0e7219 */ /* 0x000fe400000006ff */
[----:B------:R-:W-:Y:S02]  /*6e20*/  FSETP.NEU.FTZ.AND P0, PT, R8, R11, PT ;  /* 0x0000000b0800720b */ /* 0x000fe40003f1d000 */
[----:B------:R-:W-:Y:S02]  /*6e30*/  SEL R8, R15, RZ, P2 ;  /* 0x000000ff0f087207 */ /* 0x000fe40001000000 */
[----:B------:R-:W-:Y:S02]  /*6e40*/  ISETP.NE.AND P1, PT, R14, RZ, P1 ;  /* 0x000000ff0e00720c */ /* 0x000fe40000f25270 */
[----:B------:R-:W-:Y:S02]  /*6e50*/  SHF.R.U32.HI R8, RZ, R8, R13 ;  /* 0x00000008ff087219 */ /* 0x000fe4000001160d */
[----:B------:R-:W-:-:S02]  /*6e60*/  PLOP3.LUT P0, PT, P0, P1, PT, 0xf8, 0x8f ;  /* 0x00000000008f781c */ /* 0x000fc40000703f70 */
[----:B------:R-:W-:Y:S02]  /*6e70*/  SHF.R.U32.HI R14, RZ, 0x1, R8 ;  /* 0x00000001ff0e7819 */ /* 0x000fe40000011608 */
[----:B------:R-:W-:-:S04]  /*6e80*/  SEL R11, RZ, 0x1, !P0 ;  /* 0x00000001ff0b7807 */ /* 0x000fc80004000000 */
[----:B------:R-:W-:-:S04]  /*6e90*/  LOP3.LUT R11, R11, 0x1, R14, 0xf8, !PT ;  /* 0x000000010b0b7812 */ /* 0x000fc800078ef80e */
[----:B------:R-:W-:-:S04]  /*6ea0*/  LOP3.LUT R11, R11, R8, RZ, 0xc0, !PT ;  /* 0x000000080b0b7212 */ /* 0x000fc800078ec0ff */
[----:B------:R-:W-:-:S04]  /*6eb0*/  IADD3 R11, PT, PT, R14, R11, RZ ;  /* 0x0000000b0e0b7210 */ /* 0x000fc80007ffe0ff */
[----:B------:R-:W-:Y:S01]  /*6ec0*/  LOP3.LUT R12, R11, R12, RZ, 0xfc, !PT ;  /* 0x0000000c0b0c7212 */ /* 0x000fe200078efcff */
[----:B------:R-:W-:Y:S06]  /*6ed0*/  BRA `(.L_x_102) ;  /* 0x0000000000107947 */ /* 0x000fec0003800000 */
.L_x_101:
[----:B------:R-:W-:-:S04]  /*6ee0*/  LOP3.LUT R12, R12, 0x80000000, RZ, 0xc0, !PT ;  /* 0x800000000c0c7812 */ /* 0x000fc800078ec0ff */
[----:B------:R-:W-:Y:S01]  /*6ef0*/  LOP3.LUT R12, R12, 0x7f800000, RZ, 0xfc, !PT ;  /* 0x7f8000000c0c7812 */ /* 0x000fe200078efcff */
[----:B------:R-:W-:Y:S06]  /*6f00*/  BRA `(.L_x_102) ;  /* 0x0000000000047947 */ /* 0x000fec0003800000 */
.L_x_100:
[----:B------:R-:W-:-:S07]  /*6f10*/  LEA R12, R11, R12, 0x17 ;  /* 0x0000000c0b0c7211 */ /* 0x000fce00078eb8ff */
.L_x_102:
[----:B------:R-:W-:Y:S05]  /*6f20*/  BSYNC.RECONVERGENT B3 ;  /* 0x0000000000037941 */ /* 0x000fea0003800200 */
.L_x_99:
[----:B------:R-:W-:Y:S05]  /*6f30*/  BRA `(.L_x_103) ;  /* 0x0000000000207947 */ /* 0x000fea0003800000 */
.L_x_98:
[----:B------:R-:W-:-:S04]  /*6f40*/  LOP3.LUT R12, R13, 0x80000000, R12, 0x48, !PT ;  /* 0x800000000d0c7812 */ /* 0x000fc800078e480c */
[----:B------:R-:W-:Y:S01]  /*6f50*/  LOP3.LUT R12, R12, 0x7f800000, RZ, 0xfc, !PT ;  /* 0x7f8000000c0c7812 */ /* 0x000fe200078efcff */
[----:B------:R-:W-:Y:S06]  /*6f60*/  BRA `(.L_x_103) ;  /* 0x0000000000147947 */ /* 0x000fec0003800000 */
.L_x_97:
[----:B------:R-:W-:Y:S01]  /*6f70*/  LOP3.LUT R12, R13, 0x80000000, R12, 0x48, !PT ;  /* 0x800000000d0c7812 */ /* 0x000fe200078e480c */
[----:B------:R-:W-:Y:S06]  /*6f80*/  BRA `(.L_x_103) ;  /* 0x00000000000c7947 */ /* 0x000fec0003800000 */
.L_x_96:
[----:B------:R-:W0:Y:S01]  /*6f90*/  MUFU.RSQ R12, -QNAN ;  /* 0xffc00000000c7908 */ /* 0x000e220000001400 */
[----:B------:R-:W-:Y:S05]  /*6fa0*/  BRA `(.L_x_103) ;  /* 0x0000000000047947 */ /* 0x000fea0003800000 */
.L_x_95:
[----:B------:R-:W-:-:S07]  /*6fb0*/  FADD.FTZ R12, R8, R11 ;  /* 0x0000000b080c7221 */ /* 0x000fce0000010000 */
.L_x_103:
[----:B------:R-:W-:Y:S05]  /*6fc0*/  BSYNC.RECONVERGENT B2 ;  /* 0x0000000000027941 */ /* 0x000fea0003800200 */
.L_x_93:
[----:B------:R-:W-:-:S04]  /*6fd0*/  HFMA2 R11, -RZ, RZ, 0, 0 ;  /* 0x00000000ff0b7431 */ /* 0x000fc800000001ff */
[----:B0-----:R-:W-:Y:S05]  /*6fe0*/  RET.REL.NODEC R10 `(rkf45_kernel) ;  /* 0xffffff900a047950 */ /* 0x001fea0003c3ffff */
.L_x_104:
[----:B------:R-:W-:-:S00]  /*6ff0*/  BRA `(.L_x_104) ;  /* 0xfffffffc00fc7947 */ /* 0x000fc0000383ffff */
[----:B------:R-:W-:-:S00]  /*7000*/  NOP ;  /* 0x0000000000007918 */ /* 0x000fc00000000000 */
[----:B------:R-:W-:-:S00]  /*7010*/  NOP ;  /* 0x0000000000007918 */ /* 0x000fc00000000000 */
[----:B------:R-:W-:-:S00]  /*7020*/  NOP ;  /* 0x0000000000007918 */ /* 0x000fc00000000000 */
[----:B------:R-:W-:-:S00]  /*7030*/  NOP ;  /* 0x0000000000007918 */ /* 0x000fc00000000000 */
[----:B------:R-:W-:-:S00]  /*7040*/  NOP ;  /* 0x0000000000007918 */ /* 0x000fc00000000000 */
[----:B------:R-:W-:-:S00]  /*7050*/  NOP ;  /* 0x0000000000007918 */ /* 0x000fc00000000000 */
[----:B------:R-:W-:-:S00]  /*7060*/  NOP ;  /* 0x0000000000007918 */ /* 0x000fc00000000000 */
[----:B------:R-:W-:-:S00]  /*7070*/  NOP ;  /* 0x0000000000007918 */ /* 0x000fc00000000000 */
.L_x_106:


//--------------------- .nv.shared.rkf45_kernel   --------------------------
	.section	.nv.shared.rkf45_kernel,"aw",@nobits
	.sectionflags	@""
	.align	4
.nv.shared.rkf45_kernel:
	.zero		1028


//--------------------- .nv.shared.reserved.0     --------------------------
	.section	.nv.shared.reserved.0,"aw",@nobits
	.weak		__nv_reservedSMEM_offset_0_alias
	.size		__nv_reservedSMEM_offset_0_alias, 0, 64
	.other		__nv_reservedSMEM_offset_0_alias,@"STO_CUDA_RESERVED_SHARED STV_DEFAULT"
__nv_reservedSMEM_offset_0_alias:
	.zero		0
	.zero		64


//--------------------- .nv.constant0.rkf45_kernel --------------------------
	.section	.nv.constant0.rkf45_kernel,"a",@progbits
	.sectionflags	@""
	.align	4
.nv.constant0.rkf45_kernel:
	.zero		1008


//--------------------- SYMBOLS --------------------------

	.type		.nv.reservedSmem.offset0,@object
	.size		.nv.reservedSmem.offset0,0x4
	.type		.nv.reservedSmem.cap,@object
	.size		.nv.reservedSmem.cap,0x4
